	.headerflags	@"EF_CUDA_TEXMODE_UNIFIED EF_CUDA_64BIT_ADDRESS EF_CUDA_ACCELERATORS EF_CUDA_SM90 EF_CUDA_VIRTUAL_SM(EF_CUDA_SM90)"
	.elftype	@"ET_EXEC"


//--------------------- .nv.info                  --------------------------
	.section	.nv.info,"",@"SHT_CUDA_INFO"
	.align	4


	//----- nvinfo : EIATTR_REGCOUNT
	.align		4
        /*0000*/ 	.byte	0x04, 0x2f
        /*0002*/ 	.short	(.L_2 - .L_1)
	.align		4
.L_1:
        /*0004*/ 	.word	index@(triton_)
        /*0008*/ 	.word	0x00000028


	//----- nvinfo : EIATTR_MIN_STACK_SIZE
	.align		4
.L_2:
        /*000c*/ 	.byte	0x04, 0x12
        /*000e*/ 	.short	(.L_4 - .L_3)
	.align		4
.L_3:
        /*0010*/ 	.word	index@(triton_)
        /*0014*/ 	.word	0x00000000


	//----- nvinfo : EIATTR_FRAME_SIZE
	.align		4
.L_4:
        /*0018*/ 	.byte	0x04, 0x11
        /*001a*/ 	.short	(.L_6 - .L_5)
	.align		4
.L_5:
        /*001c*/ 	.word	index@(triton_)
        /*0020*/ 	.word	0x00000000


	//----- nvinfo : EIATTR_MIN_STACK_SIZE
	.align		4
.L_6:
        /*0024*/ 	.byte	0x04, 0x12
        /*0026*/ 	.short	(.L_8 - .L_7)
	.align		4
.L_7:
        /*0028*/ 	.word	index@(triton_)
        /*002c*/ 	.word	0x00000000
.L_8:


//--------------------- .nv.info.triton_          --------------------------
	.section	.nv.info.triton_,"",@"SHT_CUDA_INFO"
	.sectionflags	@""
	.align	4


	//----- nvinfo : EIATTR_CUDA_API_VERSION
	.align		4
        /*0000*/ 	.byte	0x04, 0x37
        /*0002*/ 	.short	(.L_10 - .L_9)
.L_9:
        /*0004*/ 	.word	0x0000007c


	//----- nvinfo : EIATTR_KPARAM_INFO
	.align		4
.L_10:
        /*0008*/ 	.byte	0x04, 0x17
        /*000a*/ 	.short	(.L_12 - .L_11)
.L_11:
        /*000c*/ 	.word	0x00000000
        /*0010*/ 	.short	0x0010
        /*0012*/ 	.short	0x0078
        /*0014*/ 	.byte	0x00, 0xf0, 0x11, 0x00


	//----- nvinfo : EIATTR_KPARAM_INFO
	.align		4
.L_12:
        /*0018*/ 	.byte	0x04, 0x17
        /*001a*/ 	.short	(.L_14 - .L_13)
.L_13:
        /*001c*/ 	.word	0x00000000
        /*0020*/ 	.short	0x000f
        /*0022*/ 	.short	0x0074
        /*0024*/ 	.byte	0x00, 0xf0, 0x11, 0x00


	//----- nvinfo : EIATTR_KPARAM_INFO
	.align		4
.L_14:
        /*0028*/ 	.byte	0x04, 0x17
        /*002a*/ 	.short	(.L_16 - .L_15)
.L_15:
        /*002c*/ 	.word	0x00000000
        /*0030*/ 	.short	0x000e
        /*0032*/ 	.short	0x0070
        /*0034*/ 	.byte	0x00, 0xf0, 0x11, 0x00


	//----- nvinfo : EIATTR_KPARAM_INFO
	.align		4
.L_16:
        /*0038*/ 	.byte	0x04, 0x17
        /*003a*/ 	.short	(.L_18 - .L_17)
.L_17:
        /*003c*/ 	.word	0x00000000
        /*0040*/ 	.short	0x000d
        /*0042*/ 	.short	0x0068
        /*0044*/ 	.byte	0x00, 0xf0, 0x21, 0x00


	//----- nvinfo : EIATTR_KPARAM_INFO
	.align		4
.L_18:
        /*0048*/ 	.byte	0x04, 0x17
        /*004a*/ 	.short	(.L_20 - .L_19)
.L_19:
        /*004c*/ 	.word	0x00000000
        /*0050*/ 	.short	0x000c
        /*0052*/ 	.short	0x0060
        /*0054*/ 	.byte	0x00, 0xf0, 0x21, 0x00


	//----- nvinfo : EIATTR_KPARAM_INFO
	.align		4
.L_20:
        /*0058*/ 	.byte	0x04, 0x17
        /*005a*/ 	.short	(.L_22 - .L_21)
.L_21:
        /*005c*/ 	.word	0x00000000
        /*0060*/ 	.short	0x000b
        /*0062*/ 	.short	0x0058
        /*0064*/ 	.byte	0x00, 0xf0, 0x21, 0x00


	//----- nvinfo : EIATTR_KPARAM_INFO
	.align		4
.L_22:
        /*0068*/ 	.byte	0x04, 0x17
        /*006a*/ 	.short	(.L_24 - .L_23)
.L_23:
        /*006c*/ 	.word	0x00000000
        /*0070*/ 	.short	0x000a
        /*0072*/ 	.short	0x0050
        /*0074*/ 	.byte	0x00, 0xf0, 0x21, 0x00


	//----- nvinfo : EIATTR_KPARAM_INFO
	.align		4
.L_24:
        /*0078*/ 	.byte	0x04, 0x17
        /*007a*/ 	.short	(.L_26 - .L_25)
.L_25:
        /*007c*/ 	.word	0x00000000
        /*0080*/ 	.short	0x0009
        /*0082*/ 	.short	0x0048
        /*0084*/ 	.byte	0x00, 0xf0, 0x21, 0x00


	//----- nvinfo : EIATTR_KPARAM_INFO
	.align		4
.L_26:
        /*0088*/ 	.byte	0x04, 0x17
        /*008a*/ 	.short	(.L_28 - .L_27)
.L_27:
        /*008c*/ 	.word	0x00000000
        /*0090*/ 	.short	0x0008
        /*0092*/ 	.short	0x0040
        /*0094*/ 	.byte	0x00, 0xf0, 0x21, 0x00


	//----- nvinfo : EIATTR_KPARAM_INFO
	.align		4
.L_28:
        /*0098*/ 	.byte	0x04, 0x17
        /*009a*/ 	.short	(.L_30 - .L_29)
.L_29:
        /*009c*/ 	.word	0x00000000
        /*00a0*/ 	.short	0x0007
        /*00a2*/ 	.short	0x0038
        /*00a4*/ 	.byte	0x00, 0xf0, 0x21, 0x00


	//----- nvinfo : EIATTR_KPARAM_INFO
	.align		4
.L_30:
        /*00a8*/ 	.byte	0x04, 0x17
        /*00aa*/ 	.short	(.L_32 - .L_31)
.L_31:
        /*00ac*/ 	.word	0x00000000
        /*00b0*/ 	.short	0x0006
        /*00b2*/ 	.short	0x0030
        /*00b4*/ 	.byte	0x00, 0xf0, 0x21, 0x00


	//----- nvinfo : EIATTR_KPARAM_INFO
	.align		4
.L_32:
        /*00b8*/ 	.byte	0x04, 0x17
        /*00ba*/ 	.short	(.L_34 - .L_33)
.L_33:
        /*00bc*/ 	.word	0x00000000
        /*00c0*/ 	.short	0x0005
        /*00c2*/ 	.short	0x0028
        /*00c4*/ 	.byte	0x00, 0xf0, 0x21, 0x00


	//----- nvinfo : EIATTR_KPARAM_INFO
	.align		4
.L_34:
        /*00c8*/ 	.byte	0x04, 0x17
        /*00ca*/ 	.short	(.L_36 - .L_35)
.L_35:
        /*00cc*/ 	.word	0x00000000
        /*00d0*/ 	.short	0x0004
        /*00d2*/ 	.short	0x0020
        /*00d4*/ 	.byte	0x00, 0xf0, 0x21, 0x00


	//----- nvinfo : EIATTR_KPARAM_INFO
	.align		4
.L_36:
        /*00d8*/ 	.byte	0x04, 0x17
        /*00da*/ 	.short	(.L_38 - .L_37)
.L_37:
        /*00dc*/ 	.word	0x00000000
        /*00e0*/ 	.short	0x0003
        /*00e2*/ 	.short	0x0018
        /*00e4*/ 	.byte	0x00, 0xf0, 0x21, 0x00


	//----- nvinfo : EIATTR_KPARAM_INFO
	.align		4
.L_38:
        /*00e8*/ 	.byte	0x04, 0x17
        /*00ea*/ 	.short	(.L_40 - .L_39)
.L_39:
        /*00ec*/ 	.word	0x00000000
        /*00f0*/ 	.short	0x0002
        /*00f2*/ 	.short	0x0010
        /*00f4*/ 	.byte	0x00, 0xf0, 0x21, 0x00


	//----- nvinfo : EIATTR_KPARAM_INFO
	.align		4
.L_40:
        /*00f8*/ 	.byte	0x04, 0x17
        /*00fa*/ 	.short	(.L_42 - .L_41)
.L_41:
        /*00fc*/ 	.word	0x00000000
        /*0100*/ 	.short	0x0001
        /*0102*/ 	.short	0x0008
        /*0104*/ 	.byte	0x00, 0xf0, 0x21, 0x00


	//----- nvinfo : EIATTR_KPARAM_INFO
	.align		4
.L_42:
        /*0108*/ 	.byte	0x04, 0x17
        /*010a*/ 	.short	(.L_44 - .L_43)
.L_43:
        /*010c*/ 	.word	0x00000000
        /*0110*/ 	.short	0x0000
        /*0112*/ 	.short	0x0000
        /*0114*/ 	.byte	0x00, 0xf0, 0x21, 0x00


	//----- nvinfo : EIATTR_SPARSE_MMA_MASK
	.align		4
.L_44:
        /*0118*/ 	.byte	0x03, 0x50
        /*011a*/ 	.short	0x0000


	//----- nvinfo : EIATTR_MAXREG_COUNT
	.align		4
        /*011c*/ 	.byte	0x03, 0x1b
        /*011e*/ 	.short	0x00ff


	//----- nvinfo : EIATTR_COOP_GROUP_MASK_REGIDS
	.align		4
        /*0120*/ 	.byte	0x04, 0x29
        /*0122*/ 	.short	(.L_46 - .L_45)


	//   ....[0]....
.L_45:
        /*0124*/ 	.word	0xffffffff


	//   ....[1]....
        /*0128*/ 	.word	0xffffffff


	//   ....[2]....
        /*012c*/ 	.word	0xffffffff


	//   ....[3]....
        /*0130*/ 	.word	0xffffffff


	//   ....[4]....
        /*0134*/ 	.word	0xffffffff


	//   ....[5]....
        /*0138*/ 	.word	0xffffffff


	//   ....[6]....
        /*013c*/ 	.word	0xffffffff


	//   ....[7]....
        /*0140*/ 	.word	0xffffffff


	//   ....[8]....
        /*0144*/ 	.word	0xffffffff


	//   ....[9]....
        /*0148*/ 	.word	0xffffffff


	//   ....[10]....
        /*014c*/ 	.word	0xffffffff


	//   ....[11]....
        /*0150*/ 	.word	0xffffffff


	//   ....[12]....
        /*0154*/ 	.word	0xffffffff


	//   ....[13]....
        /*0158*/ 	.word	0xffffffff


	//   ....[14]....
        /*015c*/ 	.word	0xffffffff


	//   ....[15]....
        /*0160*/ 	.word	0xffffffff


	//   ....[16]....
        /*0164*/ 	.word	0xffffffff


	//   ....[17]....
        /*0168*/ 	.word	0xffffffff


	//   ....[18]....
        /*016c*/ 	.word	0xffffffff


	//----- nvinfo : EIATTR_COOP_GROUP_INSTR_OFFSETS
	.align		4
.L_46:
        /*0170*/ 	.byte	0x04, 0x28
        /*0172*/ 	.short	(.L_48 - .L_47)


	//   ....[0]....
.L_47:
        /*0174*/ 	.word	0x00000dd0


	//   ....[1]....
        /*0178*/ 	.word	0x00000df0


	//   ....[2]....
        /*017c*/ 	.word	0x00000ed0


	//   ....[3]....
        /*0180*/ 	.word	0x00000f20


	//   ....[4]....
        /*0184*/ 	.word	0x00001000


	//   ....[5]....
        /*0188*/ 	.word	0x00001050


	//   ....[6]....
        /*018c*/ 	.word	0x00001100


	//   ....[7]....
        /*0190*/ 	.word	0x00001180


	//   ....[8]....
        /*0194*/ 	.word	0x00001270


	//   ....[9]....
        /*0198*/ 	.word	0x000012c0


	//   ....[10]....
        /*019c*/ 	.word	0x000013f0


	//   ....[11]....
        /*01a0*/ 	.word	0x00001400


	//   ....[12]....
        /*01a4*/ 	.word	0x00001410


	//   ....[13]....
        /*01a8*/ 	.word	0x00001450


	//   ....[14]....
        /*01ac*/ 	.word	0x00001570


	//   ....[15]....
        /*01b0*/ 	.word	0x000015e0


	//   ....[16]....
        /*01b4*/ 	.word	0x00001610


	//   ....[17]....
        /*01b8*/ 	.word	0x000016d0


	//   ....[18]....
        /*01bc*/ 	.word	0x00001750


	//----- nvinfo : EIATTR_EXIT_INSTR_OFFSETS
	.align		4
.L_48:
        /*01c0*/ 	.byte	0x04, 0x1c
        /*01c2*/ 	.short	(.L_50 - .L_49)


	//   ....[0]....
.L_49:
        /*01c4*/ 	.word	0x00001c10


	//----- nvinfo : EIATTR_MAX_THREADS
	.align		4
.L_50:
        /*01c8*/ 	.byte	0x04, 0x05
        /*01ca*/ 	.short	(.L_52 - .L_51)
.L_51:
        /*01cc*/ 	.word	0x00000100
        /*01d0*/ 	.word	0x00000001
        /*01d4*/ 	.word	0x00000001


	//----- nvinfo : EIATTR_CBANK_PARAM_SIZE
	.align		4
.L_52:
        /*01d8*/ 	.byte	0x03, 0x19
        /*01da*/ 	.short	0x007c


	//----- nvinfo : EIATTR_PARAM_CBANK
	.align		4
        /*01dc*/ 	.byte	0x04, 0x0a
        /*01de*/ 	.short	(.L_54 - .L_53)
	.align		4
.L_53:
        /*01e0*/ 	.word	index@(.nv.constant0.triton_)
        /*01e4*/ 	.short	0x0210
        /*01e6*/ 	.short	0x007c


	//----- nvinfo : EIATTR_SW_WAR
	.align		4
.L_54:
        /*01e8*/ 	.byte	0x04, 0x36
        /*01ea*/ 	.short	(.L_56 - .L_55)
.L_55:
        /*01ec*/ 	.word	0x00000008
.L_56:


//--------------------- .nv.callgraph             --------------------------
	.section	.nv.callgraph,"",@"SHT_CUDA_CALLGRAPH"
	.align	4
	.sectionentsize	8
	.align		4
        /*0000*/ 	.word	0x00000000
	.align		4
        /*0004*/ 	.word	0xffffffff
	.align		4
        /*0008*/ 	.word	0x00000000
	.align		4
        /*000c*/ 	.word	0xfffffffe
	.align		4
        /*0010*/ 	.word	0x00000000
	.align		4
        /*0014*/ 	.word	0xfffffffd
	.align		4
        /*0018*/ 	.word	0x00000000
	.align		4
        /*001c*/ 	.word	0xfffffffc


//--------------------- .nv.constant4             --------------------------
	.section	.nv.constant4,"a",@progbits
	.align	8
	.align		8
.nv.constant4:
        /*0000*/ 	.dword	_$_str


//--------------------- .text.triton_             --------------------------
	.section	.text.triton_,"ax",@progbits
	.sectionflags	@"SHF_BARRIERS=1"
	.align	128
        .global         triton_
        .type           triton_,@function
        .size           triton_,(.L_x_4 - triton_)
        .other          triton_,@"STO_CUDA_ENTRY STV_DEFAULT"
triton_:
.text.triton_:
[----:B------:R-:W0:Y:S02]  /*0000*/  LDC R1, c[0x0][0x28] ;  /* 0x00000a00ff017b82 */ /* 0x000e240000000800 */
[----:B------:R-:W1:Y:S01]  /*0010*/  S2R R7, SR_TID.X ;  /* 0x0000000000077919 */ /* 0x000e620000002100 */
[----:B------:R-:W-:Y:S01]  /*0020*/  ULDC.64 UR4, c[0x0][0x248] ;  /* 0x0000920000047ab9 */ /* 0x000fe20000000a00 */
[----:B------:R-:W-:Y:S01]  /*0030*/  ULDC.64 UR8, c[0x0][0x230] ;  /* 0x00008c0000087ab9 */ /* 0x000fe20000000a00 */
[----:B------:R-:W-:Y:S01]  /*0040*/  ULDC.64 UR6, c[0x0][0x240] ;  /* 0x0000900000067ab9 */ /* 0x000fe20000000a00 */
[----:B------:R-:W2:Y:S01]  /*0050*/  S2R R11, SR_CTAID.X ;  /* 0x00000000000b7919 */ /* 0x000ea20000002500 */
[----:B------:R-:W-:Y:S01]  /*0060*/  ULDC.64 UR10, c[0x0][0x218] ;  /* 0x00008600000a7ab9 */ /* 0x000fe20000000a00 */
[----:B------:R-:W-:Y:S01]  /*0070*/  HFMA2.MMA R25, -RZ, RZ, 0, 0 ;  /* 0x00000000ff197435 */ /* 0x000fe200000001ff */
[----:B------:R-:W-:Y:S02]  /*0080*/  CS2R R14, SRZ ;  /* 0x00000000000e7805 */ /* 0x000fe4000001ff00 */
[----:B------:R-:W-:Y:S02]  /*0090*/  CS2R R16, SRZ ;  /* 0x0000000000107805 */ /* 0x000fe4000001ff00 */
[----:B------:R-:W-:-:S02]  /*00a0*/  CS2R R22, SRZ ;  /* 0x0000000000167805 */ /* 0x000fc4000001ff00 */
[C---:B-1----:R-:W-:Y:S02]  /*00b0*/  LOP3.LUT R12, R7.reuse, 0xff, RZ, 0xc0, !PT ;  /* 0x000000ff070c7812 */ /* 0x042fe400078ec0ff */
[----:B------:R-:W-:-:S03]  /*00c0*/  SHF.L.U32 R7, R7, 0x1, RZ ;  /* 0x0000000107077819 */ /* 0x000fc600000006ff */
[----:B------:R-:W-:Y:S01]  /*00d0*/  IMAD.WIDE.U32 R12, R12, 0x4, RZ ;  /* 0x000000040c0c7825 */ /* 0x000fe200078e00ff */
[----:B------:R-:W-:Y:S02]  /*00e0*/  LOP3.LUT R10, R7, 0x1fe, RZ, 0xc0, !PT ;  /* 0x000001fe070a7812 */ /* 0x000fe400078ec0ff */
[----:B------:R-:W-:-:S03]  /*00f0*/  LOP3.LUT R9, R12, 0x7800, RZ, 0xfc, !PT ;  /* 0x000078000c097812 */ /* 0x000fc600078efcff */
[C---:B--2---:R-:W-:Y:S01]  /*0100*/  IMAD R10, R11.reuse, 0xc00, R10 ;  /* 0x00000c000b0a7824 */ /* 0x044fe200078e020a */
[----:B------:R-:W-:Y:S02]  /*0110*/  IADD3 R0, P2, R12, UR8, RZ ;  /* 0x000000080c007c10 */ /* 0x000fe4000ff5e0ff */
[----:B------:R-:W-:Y:S02]  /*0120*/  IADD3 R2, P0, R9, UR4, RZ ;  /* 0x0000000409027c10 */ /* 0x000fe4000ff1e0ff */
[----:B------:R-:W-:Y:S02]  /*0130*/  IADD3 R3, P1, R9, UR6, RZ ;  /* 0x0000000609037c10 */ /* 0x000fe4000ff3e0ff */
[----:B------:R-:W-:Y:S01]  /*0140*/  IADD3.X R5, R13, UR5, RZ, P0, !PT ;  /* 0x000000050d057c10 */ /* 0x000fe200087fe4ff */
[----:B------:R-:W-:Y:S01]  /*0150*/  ULDC.64 UR4, c[0x0][0x280] ;  /* 0x0000a00000047ab9 */ /* 0x000fe20000000a00 */
[----:B------:R-:W-:Y:S01]  /*0160*/  IADD3.X R4, R13, UR9, RZ, P2, !PT ;  /* 0x000000090d047c10 */ /* 0x000fe200097fe4ff */
[----:B------:R-:W-:Y:S01]  /*0170*/  ULDC.64 UR8, c[0x0][0x220] ;  /* 0x0000880000087ab9 */ /* 0x000fe20000000a00 */
[----:B------:R-:W-:Y:S01]  /*0180*/  IADD3.X R6, R13, UR7, RZ, P1, !PT ;  /* 0x000000070d067c10 */ /* 0x000fe20008ffe4ff */
[----:B------:R-:W-:Y:S01]  /*0190*/  ULDC.64 UR6, c[0x0][0x258] ;  /* 0x0000960000067ab9 */ /* 0x000fe20000000a00 */
[C---:B------:R-:W-:Y:S01]  /*01a0*/  ISETP.GE.AND P0, PT, R11.reuse, UR4, PT ;  /* 0x000000040b007c0c */ /* 0x040fe2000bf06270 */
[----:B------:R-:W-:Y:S01]  /*01b0*/  IMAD R19, RZ, RZ, -UR4 ;  /* 0x80000004ff137e24 */ /* 0x000fe2000f8e02ff */
[----:B------:R-:W-:-:S02]  /*01c0*/  ISETP.GE.AND P1, PT, R11, UR5, PT ;  /* 0x000000050b007c0c */ /* 0x000fc4000bf26270 */
[----:B------:R-:W-:Y:S01]  /*01d0*/  IADD3 R7, P4, R12, UR6, RZ ;  /* 0x000000060c077c10 */ /* 0x000fe2000ff9e0ff */
[----:B------:R-:W-:Y:S01]  /*01e0*/  IMAD R24, R19, 0xc00, R10 ;  /* 0x00000c0013187824 */ /* 0x000fe200078e020a */
[----:B------:R-:W-:Y:S02]  /*01f0*/  IADD3 R8, P5, R9, UR8, RZ ;  /* 0x0000000809087c10 */ /* 0x000fe4000ffbe0ff */
[----:B------:R-:W-:Y:S02]  /*0200*/  IADD3 R9, P6, R9, UR10, RZ ;  /* 0x0000000a09097c10 */ /* 0x000fe4000ffde0ff */
[C---:B------:R-:W-:Y:S01]  /*0210*/  ISETP.LT.AND P2, PT, R11.reuse, UR5, !P0 ;  /* 0x000000050b007c0c */ /* 0x040fe2000c741270 */
[----:B------:R-:W-:Y:S01]  /*0220*/  UMOV UR5, URZ ;  /* 0x0000003f00057c82 */ /* 0x000fe20008000000 */
[----:B------:R-:W-:Y:S01]  /*0230*/  ISETP.GE.AND P3, PT, R11, UR4, !P1 ;  /* 0x000000040b007c0c */ /* 0x000fe2000cf66270 */
[----:B------:R-:W-:Y:S01]  /*0240*/  UMOV UR4, URZ ;  /* 0x0000003f00047c82 */ /* 0x000fe20008000000 */
[----:B------:R-:W-:Y:S01]  /*0250*/  IADD3.X R11, R13, UR7, RZ, P4, !PT ;  /* 0x000000070d0b7c10 */ /* 0x000fe2000a7fe4ff */
[----:B------:R-:W-:Y:S01]  /*0260*/  ULDC.64 UR6, c[0x0][0x208] ;  /* 0x0000820000067ab9 */ /* 0x000fe20000000a00 */
[----:B------:R-:W-:Y:S01]  /*0270*/  IADD3.X R12, R13, UR9, RZ, P5, !PT ;  /* 0x000000090d0c7c10 */ /* 0x000fe2000affe4ff */
[----:B------:R-:W-:Y:S01]  /*0280*/  ULDC.64 UR8, c[0x0][0x270] ;  /* 0x00009c0000087ab9 */ /* 0x000fe20000000a00 */
[----:B------:R-:W-:-:S07]  /*0290*/  IADD3.X R13, R13, UR11, RZ, P6, !PT ;  /* 0x0000000b0d0d7c10 */ /* 0x000fce000b7fe4ff */
.L_x_1:
[----:B------:R-:W1:Y:S01]  /*02a0*/  LDC.64 R20, c[0x0][0x228] ;  /* 0x00008a00ff147b82 */ /* 0x000e620000000a00 */
[----:B------:R-:W-:Y:S02]  /*02b0*/  IADD3 R26, P4, R9, UR4, RZ ;  /* 0x00000004091a7c10 */ /* 0x000fe4000ff9e0ff */
[----:B------:R-:W-:Y:S01]  /*02c0*/  CS2R R30, SRZ ;  /* 0x00000000001e7805 */ /* 0x000fe2000001ff00 */
[----:B------:R-:W-:Y:S01]  /*02d0*/  IMAD.IADD R29, R10, 0x1, R25 ;  /* 0x000000010a1d7824 */ /* 0x000fe200078e0219 */
[----:B------:R-:W-:Y:S02]  /*02e0*/  IADD3.X R27, R13, UR5, RZ, P4, !PT ;  /* 0x000000050d1b7c10 */ /* 0x000fe4000a7fe4ff */
[----:B------:R-:W-:Y:S01]  /*02f0*/  IADD3 R36, P4, R8, UR4, RZ ;  /* 0x0000000408247c10 */ /* 0x000fe2000ff9e0ff */
[----:B0-----:R-:W0:Y:S02]  /*0300*/  LDC.64 R18, c[0x0][0x210] ;  /* 0x00008400ff127b82 */ /* 0x001e240000000a00 */
[----:B------:R2:W3:Y:S01]  /*0310*/  @P2 LDG.E.EL R31, desc[UR6][R26.64] ;  /* 0x000000061a1f2981 */ /* 0x0004e2000c2e1900 */
[----:B------:R-:W-:-:S02]  /*0320*/  IADD3.X R37, R12, UR5, RZ, P4, !PT ;  /* 0x000000050c257c10 */ /* 0x000fc4000a7fe4ff */
[----:B------:R-:W-:Y:S02]  /*0330*/  IADD3 R34, P4, R0, UR4, RZ ;  /* 0x0000000400227c10 */ /* 0x000fe4000ff9e0ff */
[----:B------:R-:W-:Y:S02]  /*0340*/  CS2R R32, SRZ ;  /* 0x0000000000207805 */ /* 0x000fe4000001ff00 */
[----:B------:R-:W-:Y:S02]  /*0350*/  MOV R28, RZ ;  /* 0x000000ff001c7202 */ /* 0x000fe40000000f00 */
[----:B--2---:R-:W-:Y:S02]  /*0360*/  CS2R R26, SRZ ;  /* 0x00000000001a7805 */ /* 0x004fe4000001ff00 */
[----:B------:R-:W-:Y:S01]  /*0370*/  IADD3.X R35, R4, UR5, RZ, P4, !PT ;  /* 0x0000000504237c10 */ /* 0x000fe2000a7fe4ff */
[----:B-1----:R-:W-:-:S03]  /*0380*/  IMAD.WIDE R20, R29, 0x2, R20 ;  /* 0x000000021d147825 */ /* 0x002fc600078e0214 */
[----:B------:R1:W2:Y:S04]  /*0390*/  @P2 LDG.E.EL R27, desc[UR6][R36.64] ;  /* 0x00000006241b2981 */ /* 0x0002a8000c2e1900 */
[----:B------:R4:W5:Y:S01]  /*03a0*/  @P2 LDG.E.EF R28, desc[UR6][R20.64] ;  /* 0x00000006141c2981 */ /* 0x000962000c0e1900 */
[----:B0-----:R-:W-:-:S03]  /*03b0*/  IMAD.WIDE R18, R29, 0x2, R18 ;  /* 0x000000021d127825 */ /* 0x001fc600078e0212 */
[----:B------:R-:W5:Y:S04]  /*03c0*/  @P2 LDG.E.EL R32, desc[UR6][R34.64] ;  /* 0x0000000622202981 */ /* 0x000f68000c2e1900 */
[----:B------:R0:W5:Y:S01]  /*03d0*/  @P2 LDG.E.EF R33, desc[UR6][R18.64] ;  /* 0x0000000612212981 */ /* 0x000162000c0e1900 */
[----:B-1----:R-:W-:Y:S02]  /*03e0*/  IADD3 R36, P4, R3, UR4, RZ ;  /* 0x0000000403247c10 */ /* 0x002fe4000ff9e0ff */
[----:B----4-:R-:W-:Y:S02]  /*03f0*/  IADD3 R20, P5, R2, UR4, RZ ;  /* 0x0000000402147c10 */ /* 0x010fe4000ffbe0ff */
[----:B------:R-:W-:Y:S02]  /*0400*/  IADD3.X R37, R6, UR5, RZ, P4, !PT ;  /* 0x0000000506257c10 */ /* 0x000fe4000a7fe4ff */
[----:B------:R-:W-:-:S03]  /*0410*/  IADD3.X R21, R5, UR5, RZ, P5, !PT ;  /* 0x0000000505157c10 */ /* 0x000fc6000affe4ff */
[----:B------:R1:W4:Y:S01]  /*0420*/  @P3 LDG.E.EL R30, desc[UR6][R36.64] ;  /* 0x00000006241e3981 */ /* 0x000322000c2e1900 */
[----:B0-----:R-:W0:Y:S03]  /*0430*/  LDC.64 R18, c[0x0][0x238] ;  /* 0x00008e00ff127b82 */ /* 0x001e260000000a00 */
[----:B------:R0:W4:Y:S01]  /*0440*/  @P3 LDG.E.EL R26, desc[UR6][R20.64] ;  /* 0x00000006141a3981 */ /* 0x000122000c2e1900 */
[----:B-1----:R-:W-:-:S05]  /*0450*/  IADD3 R37, R24, R25, RZ ;  /* 0x0000001918257210 */ /* 0x002fca0007ffe0ff */
[----:B0-----:R-:W-:Y:S01]  /*0460*/  IMAD.WIDE R18, R37, 0x2, R18 ;  /* 0x0000000225127825 */ /* 0x001fe200078e0212 */
[----:B---3--:R-:W-:-:S05]  /*0470*/  SEL R31, R31, RZ, P2 ;  /* 0x000000ff1f1f7207 */ /* 0x008fca0001000000 */
[----:B------:R-:W-:Y:S01]  /*0480*/  IMAD.U32 R35, R31, 0x10000, RZ ;  /* 0x000100001f237824 */ /* 0x000fe200078e00ff */
[----:B--2---:R-:W-:-:S04]  /*0490*/  SEL R34, R27, RZ, P2 ;  /* 0x000000ff1b227207 */ /* 0x004fc80001000000 */
[----:B------:R-:W-:Y:S02]  /*04a0*/  SHF.L.U32 R27, R34, 0x10, RZ ;  /* 0x00000010221b7819 */ /* 0x000fe400000006ff */
[----:B-----5:R-:W-:Y:S02]  /*04b0*/  SEL R28, R28, RZ, P2 ;  /* 0x000000ff1c1c7207 */ /* 0x020fe40001000000 */
[----:B------:R-:W-:Y:S01]  /*04c0*/  SEL R32, R32, RZ, P2 ;  /* 0x000000ff20207207 */ /* 0x000fe20001000000 */
[----:B------:R-:W-:Y:S01]  /*04d0*/  FADD R35, R35, R27 ;  /* 0x0000001b23237221 */ /* 0x000fe20000000000 */
[----:B------:R-:W-:Y:S01]  /*04e0*/  SEL R33, R33, RZ, P2 ;  /* 0x000000ff21217207 */ /* 0x000fe20001000000 */
[----:B------:R-:W-:Y:S01]  /*04f0*/  IMAD.U32 R36, R28, 0x10000, RZ ;  /* 0x000100001c247824 */ /* 0x000fe200078e00ff */
[----:B------:R-:W-:-:S03]  /*0500*/  SHF.L.U32 R27, R32, 0x10, RZ ;  /* 0x00000010201b7819 */ /* 0x000fc600000006ff */
[----:B------:R-:W-:Y:S02]  /*0510*/  IMAD.U32 R20, R33, 0x10000, RZ ;  /* 0x0001000021147824 */ /* 0x000fe400078e00ff */
[----:B------:R-:W-:-:S04]  /*0520*/  FADD R27, R36, R27 ;  /* 0x0000001b241b7221 */ /* 0x000fc80000000000 */
[----:B------:R-:W-:Y:S02]  /*0530*/  FFMA R27, R35, R27, R20 ;  /* 0x0000001b231b7223 */ /* 0x000fe40000000014 */
[----:B------:R-:W0:Y:S01]  /*0540*/  LDC.64 R20, c[0x0][0x250] ;  /* 0x00009400ff147b82 */ /* 0x000e220000000a00 */
[----:B------:R-:W-:Y:S02]  /*0550*/  PRMT R31, R31, 0x7632, R31 ;  /* 0x000076321f1f7816 */ /* 0x000fe4000000001f */
[----:B------:R-:W-:Y:S02]  /*0560*/  PRMT R34, R34, 0x7632, R34 ;  /* 0x0000763222227816 */ /* 0x000fe40000000022 */
[----:B------:R-:W-:Y:S01]  /*0570*/  SHF.L.U32 R36, R31, 0x10, RZ ;  /* 0x000000101f247819 */ /* 0x000fe200000006ff */
[----:B------:R-:W-:Y:S02]  /*0580*/  IMAD.MOV.U32 R35, RZ, RZ, RZ ;  /* 0x000000ffff237224 */ /* 0x000fe400078e00ff */
[----:B------:R-:W-:-:S04]  /*0590*/  IMAD.U32 R31, R34, 0x10000, RZ ;  /* 0x00010000221f7824 */ /* 0x000fc800078e00ff */
[----:B------:R-:W-:Y:S01]  /*05a0*/  FADD R31, R36, R31 ;  /* 0x0000001f241f7221 */ /* 0x000fe20000000000 */
[----:B------:R-:W-:Y:S01]  /*05b0*/  IADD3 R36, P4, R7, UR4, RZ ;  /* 0x0000000407247c10 */ /* 0x000fe2000ff9e0ff */
[----:B------:R1:W2:Y:S01]  /*05c0*/  @P3 LDG.E.EF R35, desc[UR6][R18.64] ;  /* 0x0000000612233981 */ /* 0x0002a2000c0e1900 */
[----:B0-----:R-:W-:Y:S01]  /*05d0*/  IMAD.WIDE R20, R37, 0x2, R20 ;  /* 0x0000000225147825 */ /* 0x001fe200078e0214 */
[----:B-1----:R-:W-:Y:S02]  /*05e0*/  CS2R R18, SRZ ;  /* 0x0000000000127805 */ /* 0x002fe4000001ff00 */
[----:B------:R-:W-:-:S05]  /*05f0*/  IADD3.X R37, R11, UR5, RZ, P4, !PT ;  /* 0x000000050b257c10 */ /* 0x000fca000a7fe4ff */
[----:B------:R-:W3:Y:S04]  /*0600*/  @P3 LDG.E.EL R19, desc[UR6][R36.64] ;  /* 0x0000000624133981 */ /* 0x000ee8000c2e1900 */
[----:B------:R0:W5:Y:S01]  /*0610*/  @P3 LDG.E.EF R18, desc[UR6][R20.64] ;  /* 0x0000000614123981 */ /* 0x000162000c0e1900 */
[----:B------:R-:W-:Y:S02]  /*0620*/  PRMT R28, R28, 0x7632, R28 ;  /* 0x000076321c1c7816 */ /* 0x000fe4000000001c */
[----:B------:R-:W-:Y:S02]  /*0630*/  PRMT R32, R32, 0x7632, R32 ;  /* 0x0000763220207816 */ /* 0x000fe40000000020 */
[----:B------:R-:W-:Y:S02]  /*0640*/  PRMT R33, R33, 0x7632, R33 ;  /* 0x0000763221217816 */ /* 0x000fe40000000021 */
[----:B----4-:R-:W-:Y:S01]  /*0650*/  SEL R30, R30, RZ, P3 ;  /* 0x000000ff1e1e7207 */ /* 0x010fe20001800000 */
[----:B------:R-:W-:Y:S01]  /*0660*/  IMAD.U32 R32, R32, 0x10000, RZ ;  /* 0x0001000020207824 */ /* 0x000fe200078e00ff */
[----:B0-----:R-:W-:-:S02]  /*0670*/  SHF.L.U32 R21, R28, 0x10, RZ ;  /* 0x000000101c157819 */ /* 0x001fc400000006ff */
[----:B------:R-:W-:Y:S02]  /*0680*/  SEL R26, R26, RZ, P3 ;  /* 0x000000ff1a1a7207 */ /* 0x000fe40001800000 */
[----:B------:R-:W-:Y:S01]  /*0690*/  SHF.L.U32 R20, R33, 0x10, RZ ;  /* 0x0000001021147819 */ /* 0x000fe200000006ff */
[----:B------:R-:W-:Y:S01]  /*06a0*/  FADD R32, R21, R32 ;  /* 0x0000002015207221 */ /* 0x000fe20000000000 */
[----:B------:R-:W-:Y:S02]  /*06b0*/  PRMT R21, R30, 0x7632, R21 ;  /* 0x000076321e157816 */ /* 0x000fe40000000015 */
[----:B------:R-:W-:Y:S01]  /*06c0*/  PRMT R28, R26, 0x7632, R28 ;  /* 0x000076321a1c7816 */ /* 0x000fe2000000001c */
[----:B------:R-:W-:Y:S01]  /*06d0*/  FFMA R20, R31, R32, R20 ;  /* 0x000000201f147223 */ /* 0x000fe20000000014 */
[----:B------:R-:W-:Y:S01]  /*06e0*/  IMAD.U32 R31, R30, 0x10000, RZ ;  /* 0x000100001e1f7824 */ /* 0x000fe200078e00ff */
[----:B------:R-:W-:Y:S01]  /*06f0*/  SHF.L.U32 R26, R26, 0x10, RZ ;  /* 0x000000101a1a7819 */ /* 0x000fe200000006ff */
[----:B------:R-:W-:Y:S01]  /*0700*/  IMAD.U32 R33, R21, 0x10000, RZ ;  /* 0x0001000015217824 */ /* 0x000fe200078e00ff */
[----:B------:R-:W-:Y:S01]  /*0710*/  SHF.L.U32 R28, R28, 0x10, RZ ;  /* 0x000000101c1c7819 */ /* 0x000fe200000006ff */
[----:B------:R-:W-:Y:S01]  /*0720*/  VIADD R25, R25, 0x200 ;  /* 0x0000020019197836 */ /* 0x000fe20000000000 */
[----:B--2---:R-:W-:-:S02]  /*0730*/  SEL R35, R35, RZ, P3 ;  /* 0x000000ff23237207 */ /* 0x004fc40001800000 */
[----:B---3--:R-:W-:Y:S01]  /*0740*/  SEL R30, R19, RZ, P3 ;  /* 0x000000ff131e7207 */ /* 0x008fe20001800000 */
[----:B------:R-:W-:Y:S01]  /*0750*/  FADD R19, R33, R28 ;  /* 0x0000001c21137221 */ /* 0x000fe20000000000 */
[----:B-----5:R-:W-:Y:S01]  /*0760*/  SEL R21, R18, RZ, P3 ;  /* 0x000000ff12157207 */ /* 0x020fe20001800000 */
[--C-:B------:R-:W-:Y:S01]  /*0770*/  FADD R18, R31, R26.reuse ;  /* 0x0000001a1f127221 */ /* 0x100fe20000000000 */
[C---:B------:R-:W-:Y:S02]  /*0780*/  SHF.L.U32 R28, R30.reuse, 0x10, RZ ;  /* 0x000000101e1c7819 */ /* 0x040fe400000006ff */
[C---:B------:R-:W-:Y:S01]  /*0790*/  PRMT R26, R21.reuse, 0x7632, R26 ;  /* 0x00007632151a7816 */ /* 0x040fe2000000001a */
[----:B------:R-:W-:Y:S01]  /*07a0*/  IMAD.U32 R31, R21, 0x10000, RZ ;  /* 0x00010000151f7824 */ /* 0x000fe200078e00ff */
[----:B------:R-:W-:Y:S02]  /*07b0*/  PRMT R30, R30, 0x7632, R30 ;  /* 0x000076321e1e7816 */ /* 0x000fe4000000001e */
[----:B------:R-:W-:Y:S01]  /*07c0*/  PRMT R21, R35, 0x7632, R21 ;  /* 0x0000763223157816 */ /* 0x000fe20000000015 */
[----:B------:R-:W-:Y:S01]  /*07d0*/  FADD R31, R31, R28 ;  /* 0x0000001c1f1f7221 */ /* 0x000fe20000000000 */
[----:B------:R-:W-:Y:S01]  /*07e0*/  SHF.L.U32 R30, R30, 0x10, RZ ;  /* 0x000000101e1e7819 */ /* 0x000fe200000006ff */
[----:B------:R-:W-:-:S02]  /*07f0*/  IMAD.U32 R33, R26, 0x10000, RZ ;  /* 0x000100001a217824 */ /* 0x000fc400078e00ff */
[----:B------:R-:W-:Y:S01]  /*0800*/  IMAD.U32 R35, R35, 0x10000, RZ ;  /* 0x0001000023237824 */ /* 0x000fe200078e00ff */
[----:B------:R-:W-:Y:S01]  /*0810*/  SHF.L.U32 R28, R21, 0x10, RZ ;  /* 0x00000010151c7819 */ /* 0x000fe200000006ff */
[----:B------:R-:W-:Y:S01]  /*0820*/  FADD R30, R33, R30 ;  /* 0x0000001e211e7221 */ /* 0x000fe20000000000 */
[----:B------:R-:W-:Y:S01]  /*0830*/  SHF.R.S32.HI R26, RZ, 0x1f, R29 ;  /* 0x0000001fff1a7819 */ /* 0x000fe2000001141d */
[----:B------:R-:W-:Y:S01]  /*0840*/  @P0 FFMA R27, R18, R31, R35 ;  /* 0x0000001f121b0223 */ /* 0x000fe20000000023 */
[----:B------:R-:W-:Y:S01]  /*0850*/  LEA R18, P4, R29, UR8, 0x1 ;  /* 0x000000081d127c11 */ /* 0x000fe2000f8808ff */
[----:B------:R-:W-:-:S03]  /*0860*/  @P0 FFMA R20, R19, R30, R28 ;  /* 0x0000001e13140223 */ /* 0x000fc6000000001c */
[----:B------:R-:W-:Y:S02]  /*0870*/  LEA.HI.X R19, R29, UR9, R26, 0x1, P4 ;  /* 0x000000091d137c11 */ /* 0x000fe4000a0f0c1a */
[----:B------:R-:W-:Y:S02]  /*0880*/  ISETP.NE.AND P4, PT, RZ, UR4, PT ;  /* 0x00000004ff007c0c */ /* 0x000fe4000bf85270 */
[----:B------:R-:W-:Y:S01]  /*0890*/  F2FP.BF16.F32.PACK_AB R33, R20, R27 ;  /* 0x0000001b1421723e */ /* 0x000fe200000010ff */
[----:B------:R-:W-:Y:S01]  /*08a0*/  UIADD3 UR4, UP0, UR4, 0x400, URZ ;  /* 0x0000040004047890 */ /* 0x000fe2000ff1e03f */
[----:B------:R-:W-:-:S03]  /*08b0*/  CS2R R30, SRZ ;  /* 0x00000000001e7805 */ /* 0x000fc6000001ff00 */
[----:B------:R0:W-:Y:S01]  /*08c0*/  @!P1 STG.E desc[UR6][R18.64], R33 ;  /* 0x0000002112009986 */ /* 0x0001e2000c101906 */
[----:B------:R-:W-:Y:S01]  /*08d0*/  IMAD.MOV.U32 R21, RZ, RZ, 0x3f800000 ;  /* 0x3f800000ff157424 */ /* 0x000fe200078e00ff */
[----:B------:R-:W-:Y:S01]  /*08e0*/  MOV R26, 0x3f800000 ;  /* 0x3f800000001a7802 */ /* 0x000fe20000000f00 */
[----:B------:R-:W-:Y:S01]  /*08f0*/  IMAD.MOV.U32 R29, RZ, RZ, R20 ;  /* 0x000000ffff1d7224 */ /* 0x000fe200078e0014 */
[----:B------:R-:W-:Y:S02]  /*0900*/  MOV R28, R27 ;  /* 0x0000001b001c7202 */ /* 0x000fe40000000f00 */
[----:B------:R-:W-:Y:S05]  /*0910*/  @!P4 BRA `(.L_x_0) ;  /* 0x000000000070c947 */ /* 0x000fea0003800000 */
[----:B------:R-:W-:Y:S01]  /*0920*/  FADD R21, R14, 1 ;  /* 0x3f8000000e157421 */ /* 0x000fe20000000000 */
[----:B0-----:R-:W-:Y:S01]  /*0930*/  FADD R19, R27, -R22 ;  /* 0x800000161b137221 */ /* 0x001fe20000000000 */
[----:B------:R-:W-:Y:S02]  /*0940*/  FADD R26, R15, 1 ;  /* 0x3f8000000f1a7421 */ /* 0x000fe40000000000 */
[----:B------:R-:W-:Y:S01]  /*0950*/  FMUL R18, R21, 0.25 ;  /* 0x3e80000015127820 */ /* 0x000fe20000400000 */
[----:B------:R-:W-:Y:S01]  /*0960*/  FMUL R28, R19, 0.25 ;  /* 0x3e800000131c7820 */ /* 0x000fe20000400000 */
[C---:B------:R-:W-:Y:S01]  /*0970*/  FSETP.GT.AND P6, PT, |R21|.reuse, 8.50705917302346158658e+37, PT ;  /* 0x7e8000001500780b */ /* 0x040fe20003fc4200 */
[C---:B------:R-:W-:Y:S01]  /*0980*/  FMUL R29, R26.reuse, 0.25 ;  /* 0x3e8000001a1d7820 */ /* 0x040fe20000400000 */
[----:B------:R-:W-:Y:S02]  /*0990*/  FSETP.GEU.AND P4, PT, |R26|, 1.175494350822287508e-38, PT ;  /* 0x008000001a00780b */ /* 0x000fe40003f8e200 */
[----:B------:R-:W-:-:S02]  /*09a0*/  FSETP.GEU.AND P5, PT, |R21|, 1.175494350822287508e-38, PT ;  /* 0x008000001500780b */ /* 0x000fc40003fae200 */
[----:B------:R-:W-:Y:S01]  /*09b0*/  FSEL R30, R18, R21, P6 ;  /* 0x00000015121e7208 */ /* 0x000fe20003000000 */
[----:B------:R-:W-:Y:S01]  /*09c0*/  FADD R18, R20, -R23 ;  /* 0x8000001714127221 */ /* 0x000fe20000000000 */
[----:B------:R-:W-:Y:S02]  /*09d0*/  FSEL R28, R28, R19, P6 ;  /* 0x000000131c1c7208 */ /* 0x000fe40003000000 */
[----:B------:R-:W-:Y:S01]  /*09e0*/  FSETP.GT.AND P6, PT, |R26|, 8.50705917302346158658e+37, PT ;  /* 0x7e8000001a00780b */ /* 0x000fe20003fc4200 */
[----:B------:R-:W-:-:S03]  /*09f0*/  FMUL R31, R18, 0.25 ;  /* 0x3e800000121f7820 */ /* 0x000fc60000400000 */
[----:B------:R-:W-:Y:S02]  /*0a00*/  FSEL R32, R29, R26, P6 ;  /* 0x0000001a1d207208 */ /* 0x000fe40003000000 */
[----:B------:R-:W-:Y:S01]  /*0a10*/  FSEL R31, R31, R18, P6 ;  /* 0x000000121f1f7208 */ /* 0x000fe20003000000 */
[----:B------:R-:W-:Y:S01]  /*0a20*/  @!P5 FMUL R30, R30, 16777216 ;  /* 0x4b8000001e1ed820 */ /* 0x000fe20000400000 */
[----:B------:R-:W-:Y:S01]  /*0a30*/  @!P5 FMUL R28, R28, 16777216 ;  /* 0x4b8000001c1cd820 */ /* 0x000fe20000400000 */
[----:B------:R-:W-:Y:S02]  /*0a40*/  @!P4 FMUL R32, R32, 16777216 ;  /* 0x4b8000002020c820 */ /* 0x000fe40000400000 */
[----:B------:R-:W0:Y:S01]  /*0a50*/  MUFU.RCP R29, R30 ;  /* 0x0000001e001d7308 */ /* 0x000e220000001000 */
[----:B------:R-:W-:-:S07]  /*0a60*/  @!P4 FMUL R31, R31, 16777216 ;  /* 0x4b8000001f1fc820 */ /* 0x000fce0000400000 */
[----:B------:R-:W1:Y:S01]  /*0a70*/  MUFU.RCP R32, R32 ;  /* 0x0000002000207308 */ /* 0x000e620000001000 */
[----:B0-----:R-:W-:Y:S01]  /*0a80*/  FFMA R28, R29, R28, R22 ;  /* 0x0000001c1d1c7223 */ /* 0x001fe20000000016 */
[----:B-1----:R-:W-:-:S03]  /*0a90*/  FFMA R29, R32, R31, R23 ;  /* 0x0000001f201d7223 */ /* 0x002fc60000000017 */
[----:B------:R-:W-:Y:S01]  /*0aa0*/  FADD R31, R27, -R28 ;  /* 0x8000001c1b1f7221 */ /* 0x000fe20000000000 */
[----:B------:R-:W-:-:S03]  /*0ab0*/  FADD R30, R20, -R29 ;  /* 0x8000001d141e7221 */ /* 0x000fc60000000000 */
[----:B------:R-:W-:Y:S01]  /*0ac0*/  FFMA R31, R19, R31, R16 ;  /* 0x0000001f131f7223 */ /* 0x000fe20000000010 */
[----:B------:R-:W-:-:S07]  /*0ad0*/  FFMA R30, R18, R30, R17 ;  /* 0x0000001e121e7223 */ /* 0x000fce0000000011 */
.L_x_0:
[----:B------:R-:W-:Y:S01]  /*0ae0*/  ISETP.GE.U32.AND P4, PT, R25, 0xc00, PT ;  /* 0x00000c001900780c */ /* 0x000fe20003f86070 */
[----:B------:R-:W-:Y:S01]  /*0af0*/  UIADD3.X UR5, URZ, UR5, URZ, UP0, !UPT ;  /* 0x000000053f057290 */ /* 0x000fe200087fe43f */
[----:B------:R-:W-:Y:S02]  /*0b00*/  FSEL R22, R28, R22, !P1 ;  /* 0x000000161c167208 */ /* 0x000fe40004800000 */
[----:B------:R-:W-:Y:S02]  /*0b10*/  FSEL R23, R29, R23, !P1 ;  /* 0x000000171d177208 */ /* 0x000fe40004800000 */
[----:B------:R-:W-:Y:S02]  /*0b20*/  FSEL R16, R31, R16, !P1 ;  /* 0x000000101f107208 */ /* 0x000fe40004800000 */
[----:B------:R-:W-:Y:S02]  /*0b30*/  FSEL R17, R30, R17, !P1 ;  /* 0x000000111e117208 */ /* 0x000fe40004800000 */
[----:B------:R-:W-:-:S02]  /*0b40*/  FSEL R14, R21, R14, !P1 ;  /* 0x0000000e150e7208 */ /* 0x000fc40004800000 */
[----:B------:R-:W-:Y:S01]  /*0b50*/  FSEL R15, R26, R15, !P1 ;  /* 0x0000000f1a0f7208 */ /* 0x000fe20004800000 */
[----:B------:R-:W-:Y:S06]  /*0b60*/  @!P4 BRA `(.L_x_1) ;  /* 0xfffffff400ccc947 */ /* 0x000fec000383ffff */
[----:B------:R-:W-:Y:S01]  /*0b70*/  FADD R4, R14, R15 ;  /* 0x0000000f0e047221 */ /* 0x000fe20000000000 */
[----:B------:R-:W-:Y:S01]  /*0b80*/  FMUL R6, R15, 0.25 ;  /* 0x3e8000000f067820 */ /* 0x000fe20000400000 */
[----:B------:R-:W-:Y:S01]  /*0b90*/  FADD R23, -R22, R23 ;  /* 0x0000001716177221 */ /* 0x000fe20000000100 */
[----:B------:R-:W-:Y:S01]  /*0ba0*/  FADD R16, R16, R17 ;  /* 0x0000001110107221 */ /* 0x000fe20000000000 */
[C---:B------:R-:W-:Y:S01]  /*0bb0*/  FMUL R7, R4.reuse, 0.25 ;  /* 0x3e80000004077820 */ /* 0x040fe20000400000 */
[C---:B------:R-:W-:Y:S01]  /*0bc0*/  FSETP.GEU.AND P2, PT, |R4|.reuse, 1.175494350822287508e-38, PT ;  /* 0x008000000400780b */ /* 0x040fe20003f4e200 */
[C---:B------:R-:W-:Y:S01]  /*0bd0*/  FADD R5, R4.reuse, R4 ;  /* 0x0000000404057221 */ /* 0x040fe20000000000 */
[----:B------:R-:W-:Y:S01]  /*0be0*/  FSETP.GT.AND P0, PT, |R4|, 8.50705917302346158658e+37, PT ;  /* 0x7e8000000400780b */ /* 0x000fe20003f04200 */
[----:B------:R-:W-:Y:S01]  /*0bf0*/  FMUL R9, R23, R23 ;  /* 0x0000001717097220 */ /* 0x000fe20000400000 */
[----:B------:R-:W1:Y:S01]  /*0c00*/  S2UR UR5, SR_CgaCtaId ;  /* 0x00000000000579c3 */ /* 0x000e620000008800 */
[----:B------:R-:W-:Y:S01]  /*0c10*/  UMOV UR4, 0x400 ;  /* 0x0000040000047882 */ /* 0x000fe20000000000 */
[----:B------:R-:W-:Y:S01]  /*0c20*/  FSEL R8, R7, R4, P0 ;  /* 0x0000000407087208 */ /* 0x000fe20000000000 */
[----:B------:R-:W-:Y:S01]  /*0c30*/  FMUL R9, R14, R9 ;  /* 0x000000090e097220 */ /* 0x000fe20000400000 */
[----:B------:R-:W-:Y:S01]  /*0c40*/  FSEL R15, R6, R15, P0 ;  /* 0x0000000f060f7208 */ /* 0x000fe20000000000 */
[C---:B------:R-:W-:Y:S01]  /*0c50*/  FMUL R6, R5.reuse, 0.25 ;  /* 0x3e80000005067820 */ /* 0x040fe20000400000 */
[C---:B------:R-:W-:Y:S01]  /*0c60*/  FSETP.GEU.AND P3, PT, |R5|.reuse, 1.175494350822287508e-38, PT ;  /* 0x008000000500780b */ /* 0x040fe20003f6e200 */
[----:B------:R-:W-:Y:S01]  /*0c70*/  ULDC.64 UR8, c[0x0][0x260] ;  /* 0x0000980000087ab9 */ /* 0x000fe20000000a00 */
[----:B------:R-:W-:Y:S01]  /*0c80*/  FSETP.GT.AND P0, PT, |R5|, 8.50705917302346158658e+37, PT ;  /* 0x7e8000000500780b */ /* 0x000fe20003f04200 */
[----:B------:R-:W-:Y:S01]  /*0c90*/  @!P2 FMUL R8, R8, 16777216 ;  /* 0x4b8000000808a820 */ /* 0x000fe20000400000 */
[----:B------:R-:W-:Y:S01]  /*0ca0*/  @!P2 FMUL R15, R15, 16777216 ;  /* 0x4b8000000f0fa820 */ /* 0x000fe20000400000 */
[----:B------:R-:W-:-:S02]  /*0cb0*/  FSETP.NEU.AND P2, PT, R4, RZ, PT ;  /* 0x000000ff0400720b */ /* 0x000fc40003f4d000 */
[----:B------:R-:W-:Y:S02]  /*0cc0*/  FSEL R13, R6, R5, P0 ;  /* 0x00000005060d7208 */ /* 0x000fe40000000000 */
[----:B------:R-:W2:Y:S04]  /*0cd0*/  MUFU.RCP R8, R8 ;  /* 0x0000000800087308 */ /* 0x000ea80000001000 */
[----:B------:R-:W-:Y:S01]  /*0ce0*/  @!P3 FMUL R13, R13, 16777216 ;  /* 0x4b8000000d0db820 */ /* 0x000fe20000400000 */
[----:B-1----:R-:W-:-:S05]  /*0cf0*/  UPRMT UR4, UR5, 0x654, UR4 ;  /* 0x0000065405047896 */ /* 0x002fca0008000004 */
[----:B------:R-:W1:Y:S01]  /*0d00*/  MUFU.RCP R13, R13 ;  /* 0x0000000d000d7308 */ /* 0x000e620000001000 */
[----:B--2---:R-:W-:Y:S01]  /*0d10*/  FMUL R15, R8, R15 ;  /* 0x0000000f080f7220 */ /* 0x004fe20000400000 */
[----:B------:R-:W-:Y:S01]  /*0d20*/  FSEL R8, R7, R4, P0 ;  /* 0x0000000407087208 */ /* 0x000fe20000000000 */
[----:B------:R-:W-:-:S03]  /*0d30*/  FADD R7, R5, R5 ;  /* 0x0000000505077221 */ /* 0x000fc60000000000 */
[----:B------:R-:W-:Y:S01]  /*0d40*/  FSEL R15, R15, RZ, P2 ;  /* 0x000000ff0f0f7208 */ /* 0x000fe20001000000 */
[----:B------:R-:W-:Y:S01]  /*0d50*/  @!P3 FMUL R8, R8, 16777216 ;  /* 0x4b8000000808b820 */ /* 0x000fe20000400000 */
[----:B------:R-:W-:Y:S02]  /*0d60*/  FSETP.GEU.AND P3, PT, |R7|, 1.175494350822287508e-38, PT ;  /* 0x008000000700780b */ /* 0x000fe40003f6e200 */
[----:B------:R-:W-:Y:S01]  /*0d70*/  FSETP.NEU.AND P2, PT, R5, RZ, PT ;  /* 0x000000ff0500720b */ /* 0x000fe20003f4d000 */
[----:B------:R-:W-:Y:S01]  /*0d80*/  FFMA R22, R23, R15, R22 ;  /* 0x0000000f17167223 */ /* 0x000fe20000000016 */
[----:B------:R-:W-:Y:S01]  /*0d90*/  FFMA R9, R15, R9, R16 ;  /* 0x000000090f097223 */ /* 0x000fe20000000010 */
[----:B-1----:R-:W-:Y:S01]  /*0da0*/  FMUL R14, R13, R8 ;  /* 0x000000080d0e7220 */ /* 0x002fe20000400000 */
[C---:B------:R-:W-:Y:S01]  /*0db0*/  FMUL R8, R7.reuse, 0.25 ;  /* 0x3e80000007087820 */ /* 0x040fe20000400000 */
[----:B------:R-:W-:Y:S01]  /*0dc0*/  FSETP.GT.AND P0, PT, |R7|, 8.50705917302346158658e+37, PT ;  /* 0x7e8000000700780b */ /* 0x000fe20003f04200 */
[----:B------:R-:W1:Y:S02]  /*0dd0*/  SHFL.BFLY PT, R11, R22, 0x10, 0x1f ;  /* 0x0e001f00160b7f89 */ /* 0x000e6400000e0000 */
[----:B------:R-:W-:-:S02]  /*0de0*/  FSEL R14, R14, RZ, P2 ;  /* 0x000000ff0e0e7208 */ /* 0x000fc40001000000 */
[----:B------:R-:W2:Y:S01]  /*0df0*/  SHFL.BFLY PT, R12, R9, 0x10, 0x1f ;  /* 0x0e001f00090c7f89 */ /* 0x000ea200000e0000 */
[----:B------:R-:W-:Y:S02]  /*0e00*/  FSEL R15, R8, R7, P0 ;  /* 0x00000007080f7208 */ /* 0x000fe40000000000 */
[----:B------:R-:W-:Y:S02]  /*0e10*/  FSEL R6, R6, R5, P0 ;  /* 0x0000000506067208 */ /* 0x000fe40000000000 */
[----:B------:R-:W-:Y:S01]  /*0e20*/  FSETP.NEU.AND P2, PT, R7, RZ, PT ;  /* 0x000000ff0700720b */ /* 0x000fe20003f4d000 */
[----:B------:R-:W-:Y:S02]  /*0e30*/  @!P3 FMUL R15, R15, 16777216 ;  /* 0x4b8000000f0fb820 */ /* 0x000fe40000400000 */
[----:B------:R-:W-:-:S04]  /*0e40*/  @!P3 FMUL R6, R6, 16777216 ;  /* 0x4b8000000606b820 */ /* 0x000fc80000400000 */
[----:B------:R-:W3:Y:S01]  /*0e50*/  MUFU.RCP R15, R15 ;  /* 0x0000000f000f7308 */ /* 0x000ee20000001000 */
[----:B-1----:R-:W-:-:S04]  /*0e60*/  FADD R11, -R22, R11 ;  /* 0x0000000b160b7221 */ /* 0x002fc80000000100 */
[C---:B------:R-:W-:Y:S01]  /*0e70*/  FMUL R13, R11.reuse, R11 ;  /* 0x0000000b0b0d7220 */ /* 0x040fe20000400000 */
[----:B------:R-:W-:Y:S01]  /*0e80*/  FFMA R11, R11, R14, R22 ;  /* 0x0000000e0b0b7223 */ /* 0x000fe20000000016 */
[----:B--2---:R-:W-:Y:S01]  /*0e90*/  FADD R9, R9, R12 ;  /* 0x0000000c09097221 */ /* 0x004fe20000000000 */
[----:B---3--:R-:W-:Y:S01]  /*0ea0*/  FMUL R6, R15, R6 ;  /* 0x000000060f067220 */ /* 0x008fe20000400000 */
[----:B------:R-:W-:Y:S01]  /*0eb0*/  FMUL R13, R4, R13 ;  /* 0x0000000d040d7220 */ /* 0x000fe20000400000 */
[----:B------:R-:W-:Y:S01]  /*0ec0*/  FADD R4, R7, R7 ;  /* 0x0000000707047221 */ /* 0x000fe20000000000 */
[----:B------:R-:W1:Y:S02]  /*0ed0*/  SHFL.BFLY PT, R12, R11, 0x8, 0x1f ;  /* 0x0d001f000b0c7f89 */ /* 0x000e6400000e0000 */
[----:B------:R-:W-:Y:S01]  /*0ee0*/  FFMA R13, R14, R13, R9 ;  /* 0x0000000d0e0d7223 */ /* 0x000fe20000000009 */
[C---:B------:R-:W-:Y:S01]  /*0ef0*/  FMUL R9, R4.reuse, 0.25 ;  /* 0x3e80000004097820 */ /* 0x040fe20000400000 */
[----:B------:R-:W-:-:S02]  /*0f00*/  FSETP.GEU.AND P3, PT, |R4|, 1.175494350822287508e-38, PT ;  /* 0x008000000400780b */ /* 0x000fc40003f6e200 */
[----:B------:R-:W-:Y:S01]  /*0f10*/  FSETP.GT.AND P0, PT, |R4|, 8.50705917302346158658e+37, PT ;  /* 0x7e8000000400780b */ /* 0x000fe20003f04200 */
[----:B------:R-:W2:Y:S01]  /*0f20*/  SHFL.BFLY PT, R14, R13, 0x8, 0x1f ;  /* 0x0d001f000d0e7f89 */ /* 0x000ea200000e0000 */
[----:B------:R-:W-:Y:S02]  /*0f30*/  FSEL R6, R6, RZ, P2 ;  /* 0x000000ff06067208 */ /* 0x000fe40001000000 */
[----:B------:R-:W-:Y:S02]  /*0f40*/  FSEL R15, R9, R4, P0 ;  /* 0x00000004090f7208 */ /* 0x000fe40000000000 */
[----:B------:R-:W-:Y:S02]  /*0f50*/  FSEL R8, R8, R7, P0 ;  /* 0x0000000708087208 */ /* 0x000fe40000000000 */
[----:B------:R-:W-:-:S03]  /*0f60*/  FSETP.NEU.AND P0, PT, R4, RZ, PT ;  /* 0x000000ff0400720b */ /* 0x000fc60003f0d000 */
[----:B------:R-:W-:Y:S01]  /*0f70*/  @!P3 FMUL R15, R15, 16777216 ;  /* 0x4b8000000f0fb820 */ /* 0x000fe20000400000 */
[----:B------:R-:W-:-:S05]  /*0f80*/  @!P3 FMUL R8, R8, 16777216 ;  /* 0x4b8000000808b820 */ /* 0x000fca0000400000 */
[----:B------:R-:W3:Y:S01]  /*0f90*/  MUFU.RCP R15, R15 ;  /* 0x0000000f000f7308 */ /* 0x000ee20000001000 */
[----:B-1----:R-:W-:-:S04]  /*0fa0*/  FADD R12, -R11, R12 ;  /* 0x0000000c0b0c7221 */ /* 0x002fc80000000100 */
[C---:B------:R-:W-:Y:S01]  /*0fb0*/  FMUL R16, R12.reuse, R12 ;  /* 0x0000000c0c107220 */ /* 0x040fe20000400000 */
[----:B------:R-:W-:Y:S01]  /*0fc0*/  FFMA R11, R12, R6, R11 ;  /* 0x000000060c0b7223 */ /* 0x000fe2000000000b */
[----:B--2---:R-:W-:Y:S02]  /*0fd0*/  FADD R13, R13, R14 ;  /* 0x0000000e0d0d7221 */ /* 0x004fe40000000000 */
[----:B------:R-:W-:Y:S01]  /*0fe0*/  FMUL R16, R5, R16 ;  /* 0x0000001005107220 */ /* 0x000fe20000400000 */
[----:B------:R-:W-:Y:S01]  /*0ff0*/  FADD R5, R4, R4 ;  /* 0x0000000404057221 */ /* 0x000fe20000000000 */
[----:B------:R-:W1:Y:S02]  /*1000*/  SHFL.BFLY PT, R12, R11, 0x4, 0x1f ;  /* 0x0c801f000b0c7f89 */ /* 0x000e6400000e0000 */
[----:B------:R-:W-:Y:S01]  /*1010*/  FFMA R13, R6, R16, R13 ;  /* 0x00000010060d7223 */ /* 0x000fe2000000000d */
[----:B------:R-:W-:Y:S01]  /*1020*/  FMUL R6, R5, 0.25 ;  /* 0x3e80000005067820 */ /* 0x000fe20000400000 */
[----:B---3--:R-:W-:Y:S01]  /*1030*/  FMUL R8, R15, R8 ;  /* 0x000000080f087220 */ /* 0x008fe20000400000 */
[----:B------:R-:W-:-:S02]  /*1040*/  FSETP.GEU.AND P2, PT, |R5|, 1.175494350822287508e-38, PT ;  /* 0x008000000500780b */ /* 0x000fc40003f4e200 */
[----:B------:R-:W2:Y:S02]  /*1050*/  SHFL.BFLY PT, R14, R13, 0x4, 0x1f ;  /* 0x0c801f000d0e7f89 */ /* 0x000ea400000e0000 */
[----:B------:R-:W-:Y:S02]  /*1060*/  FSEL R8, R8, RZ, P0 ;  /* 0x000000ff08087208 */ /* 0x000fe40000000000 */
[----:B------:R-:W-:-:S04]  /*1070*/  FSETP.GT.AND P0, PT, |R5|, 8.50705917302346158658e+37, PT ;  /* 0x7e8000000500780b */ /* 0x000fc80003f04200 */
[----:B------:R-:W-:-:S05]  /*1080*/  FSEL R15, R6, R5, P0 ;  /* 0x00000005060f7208 */ /* 0x000fca0000000000 */
[----:B------:R-:W-:Y:S01]  /*1090*/  @!P2 FMUL R15, R15, 16777216 ;  /* 0x4b8000000f0fa820 */ /* 0x000fe20000400000 */
[----:B-1----:R-:W-:-:S05]  /*10a0*/  FADD R12, -R11, R12 ;  /* 0x0000000c0b0c7221 */ /* 0x002fca0000000100 */
[----:B------:R-:W1:Y:S01]  /*10b0*/  MUFU.RCP R15, R15 ;  /* 0x0000000f000f7308 */ /* 0x000e620000001000 */
[C---:B------:R-:W-:Y:S01]  /*10c0*/  FMUL R16, R12.reuse, R12 ;  /* 0x0000000c0c107220 */ /* 0x040fe20000400000 */
[----:B------:R-:W-:Y:S01]  /*10d0*/  FFMA R11, R12, R8, R11 ;  /* 0x000000080c0b7223 */ /* 0x000fe2000000000b */
[----:B--2---:R-:W-:Y:S02]  /*10e0*/  FADD R13, R13, R14 ;  /* 0x0000000e0d0d7221 */ /* 0x004fe40000000000 */
[----:B------:R-:W-:Y:S02]  /*10f0*/  FMUL R16, R7, R16 ;  /* 0x0000001007107220 */ /* 0x000fe40000400000 */
[----:B------:R-:W2:Y:S02]  /*1100*/  SHFL.BFLY PT, R12, R11, 0x2, 0x1f ;  /* 0x0c401f000b0c7f89 */ /* 0x000ea400000e0000 */
[----:B------:R-:W-:Y:S01]  /*1110*/  FFMA R13, R8, R16, R13 ;  /* 0x00000010080d7223 */ /* 0x000fe2000000000d */
[----:B------:R-:W-:Y:S01]  /*1120*/  FSEL R16, R9, R4, P0 ;  /* 0x0000000409107208 */ /* 0x000fe20000000000 */
[C---:B------:R-:W-:Y:S01]  /*1130*/  FADD R8, R5.reuse, R5 ;  /* 0x0000000505087221 */ /* 0x040fe20000000000 */
[----:B------:R-:W-:Y:S01]  /*1140*/  FSETP.NEU.AND P0, PT, R5, RZ, PT ;  /* 0x000000ff0500720b */ /* 0x000fe20003f0d000 */
[----:B------:R-:W3:Y:S02]  /*1150*/  S2R R7, SR_TID.X ;  /* 0x0000000000077919 */ /* 0x000ee40000002100 */
[----:B------:R-:W-:Y:S01]  /*1160*/  @!P2 FMUL R16, R16, 16777216 ;  /* 0x4b8000001010a820 */ /* 0x000fe20000400000 */
[C---:B------:R-:W-:Y:S01]  /*1170*/  FSETP.GEU.AND P2, PT, |R8|.reuse, 1.175494350822287508e-38, PT ;  /* 0x008000000800780b */ /* 0x040fe20003f4e200 */
[----:B------:R-:W4:Y:S02]  /*1180*/  SHFL.BFLY PT, R14, R13, 0x2, 0x1f ;  /* 0x0c401f000d0e7f89 */ /* 0x000f2400000e0000 */
[----:B-1----:R-:W-:Y:S01]  /*1190*/  FMUL R16, R15, R16 ;  /* 0x000000100f107220 */ /* 0x002fe20000400000 */
[----:B------:R-:W-:-:S04]  /*11a0*/  FMUL R15, R8, 0.25 ;  /* 0x3e800000080f7820 */ /* 0x000fc80000400000 */
[----:B------:R-:W-:Y:S02]  /*11b0*/  FSEL R16, R16, RZ, P0 ;  /* 0x000000ff10107208 */ /* 0x000fe40000000000 */
[----:B------:R-:W-:-:S04]  /*11c0*/  FSETP.GT.AND P0, PT, |R8|, 8.50705917302346158658e+37, PT ;  /* 0x7e8000000800780b */ /* 0x000fc80003f04200 */
[----:B------:R-:W-:Y:S01]  /*11d0*/  FSEL R15, R15, R8, P0 ;  /* 0x000000080f0f7208 */ /* 0x000fe20000000000 */
[----:B--2---:R-:W-:Y:S01]  /*11e0*/  FADD R12, -R11, R12 ;  /* 0x0000000c0b0c7221 */ /* 0x004fe20000000100 */
[----:B------:R-:W-:Y:S02]  /*11f0*/  FSEL R6, R6, R5, P0 ;  /* 0x0000000506067208 */ /* 0x000fe40000000000 */
[----:B------:R-:W-:Y:S01]  /*1200*/  FSETP.NEU.AND P0, PT, R8, RZ, PT ;  /* 0x000000ff0800720b */ /* 0x000fe20003f0d000 */
[C---:B------:R-:W-:Y:S01]  /*1210*/  FMUL R9, R12.reuse, R12 ;  /* 0x0000000c0c097220 */ /* 0x040fe20000400000 */
[----:B------:R-:W-:Y:S01]  /*1220*/  FFMA R11, R12, R16, R11 ;  /* 0x000000100c0b7223 */ /* 0x000fe2000000000b */
[----:B------:R-:W-:Y:S01]  /*1230*/  @!P2 FMUL R15, R15, 16777216 ;  /* 0x4b8000000f0fa820 */ /* 0x000fe20000400000 */
[----:B------:R-:W-:Y:S01]  /*1240*/  @!P2 FMUL R6, R6, 16777216 ;  /* 0x4b8000000606a820 */ /* 0x000fe20000400000 */
[----:B------:R-:W-:Y:S01]  /*1250*/  FMUL R9, R4, R9 ;  /* 0x0000000904097220 */ /* 0x000fe20000400000 */
[----:B----4-:R-:W-:Y:S01]  /*1260*/  FADD R13, R13, R14 ;  /* 0x0000000e0d0d7221 */ /* 0x010fe20000000000 */
[----:B------:R-:W1:Y:S02]  /*1270*/  SHFL.BFLY PT, R4, R11, 0x1, 0x1f ;  /* 0x0c201f000b047f89 */ /* 0x000e6400000e0000 */
[----:B------:R-:W2:Y:S01]  /*1280*/  MUFU.RCP R15, R15 ;  /* 0x0000000f000f7308 */ /* 0x000ea20000001000 */
[----:B------:R-:W-:Y:S01]  /*1290*/  FFMA R9, R16, R9, R13 ;  /* 0x0000000910097223 */ /* 0x000fe2000000000d */
[----:B---3--:R-:W-:-:S02]  /*12a0*/  LOP3.LUT P2, RZ, R7, 0x1f, RZ, 0xc0, !PT ;  /* 0x0000001f07ff7812 */ /* 0x008fc4000784c0ff */
[----:B------:R-:W-:Y:S02]  /*12b0*/  SHF.R.U32.HI R13, RZ, 0x3, R7 ;  /* 0x00000003ff0d7819 */ /* 0x000fe40000011607 */
[----:B------:R-:W3:Y:S01]  /*12c0*/  SHFL.BFLY PT, R12, R9, 0x1, 0x1f ;  /* 0x0c201f00090c7f89 */ /* 0x000ee200000e0000 */
[----:B------:R-:W-:Y:S02]  /*12d0*/  ISETP.GE.AND P3, PT, R7, 0x8, PT ;  /* 0x000000080700780c */ /* 0x000fe40003f66270 */
[----:B------:R-:W-:Y:S01]  /*12e0*/  LOP3.LUT R13, R13, 0x1c, RZ, 0xc0, !PT ;  /* 0x0000001c0d0d7812 */ /* 0x000fe200078ec0ff */
[----:B--2---:R-:W-:-:S05]  /*12f0*/  FMUL R6, R15, R6 ;  /* 0x000000060f067220 */ /* 0x004fca0000400000 */
[----:B------:R-:W-:Y:S01]  /*1300*/  @!P2 STS [R13+UR4+0x40], R8 ;  /* 0x000040080d00a988 */ /* 0x000fe20008000804 */
[----:B------:R-:W-:Y:S01]  /*1310*/  FSEL R6, R6, RZ, P0 ;  /* 0x000000ff06067208 */ /* 0x000fe20000000000 */
[----:B-1----:R-:W-:-:S04]  /*1320*/  FADD R4, -R11, R4 ;  /* 0x000000040b047221 */ /* 0x002fc80000000100 */
[C---:B------:R-:W-:Y:S01]  /*1330*/  FMUL R14, R4.reuse, R4 ;  /* 0x00000004040e7220 */ /* 0x040fe20000400000 */
[----:B------:R-:W-:Y:S01]  /*1340*/  FFMA R16, R4, R6, R11 ;  /* 0x0000000604107223 */ /* 0x000fe2000000000b */
[----:B------:R-:W-:Y:S01]  /*1350*/  LEA R4, R7, UR4, 0x2 ;  /* 0x0000000407047c11 */ /* 0x000fe2000f8e10ff */
[----:B---3--:R-:W-:Y:S01]  /*1360*/  FADD R9, R9, R12 ;  /* 0x0000000c09097221 */ /* 0x008fe20000000000 */
[----:B------:R-:W-:Y:S02]  /*1370*/  FMUL R14, R5, R14 ;  /* 0x0000000e050e7220 */ /* 0x000fe40000400000 */
[----:B------:R-:W-:Y:S02]  /*1380*/  @!P2 STS [R13+UR4], R16 ;  /* 0x000000100d00a988 */ /* 0x000fe40008000804 */
[----:B------:R-:W-:-:S05]  /*1390*/  FFMA R14, R6, R14, R9 ;  /* 0x0000000e060e7223 */ /* 0x000fca0000000009 */
[----:B------:R-:W-:Y:S01]  /*13a0*/  @!P2 STS [R13+UR4+0x20], R14 ;  /* 0x0000200e0d00a988 */ /* 0x000fe20008000804 */
[----:B------:R-:W-:Y:S06]  /*13b0*/  BAR.SYNC.DEFER_BLOCKING 0x0 ;  /* 0x0000000000007b1d */ /* 0x000fec0000010000 */
[----:B------:R-:W1:Y:S04]  /*13c0*/  @!P3 LDS R0, [R4+0x40] ;  /* 0x000040000400b984 */ /* 0x000e680000000800 */
[----:B------:R-:W2:Y:S04]  /*13d0*/  @!P3 LDS R2, [R4] ;  /* 0x000000000402b984 */ /* 0x000ea80000000800 */
[----:B------:R-:W3:Y:S04]  /*13e0*/  @!P3 LDS R3, [R4+0x20] ;  /* 0x000020000403b984 */ /* 0x000ee80000000800 */
[----:B-1----:R-:W1:Y:S04]  /*13f0*/  SHFL.BFLY PT, R11, R0, 0x4, 0x1f ;  /* 0x0c801f00000b7f89 */ /* 0x002e6800000e0000 */
[----:B--2---:R-:W2:Y:S04]  /*1400*/  SHFL.BFLY PT, R9, R2, 0x4, 0x1f ;  /* 0x0c801f0002097f89 */ /* 0x004ea800000e0000 */
[----:B---3--:R-:W3:Y:S01]  /*1410*/  SHFL.BFLY PT, R6, R3, 0x4, 0x1f ;  /* 0x0c801f0003067f89 */ /* 0x008ee200000e0000 */
[----:B-1----:R-:W-:-:S04]  /*1420*/  FADD R12, R0, R11 ;  /* 0x0000000b000c7221 */ /* 0x002fc80000000000 */
[C---:B------:R-:W-:Y:S01]  /*1430*/  FMUL R5, R12.reuse, 0.25 ;  /* 0x3e8000000c057820 */ /* 0x040fe20000400000 */
[C---:B------:R-:W-:Y:S01]  /*1440*/  FSETP.GEU.AND P2, PT, |R12|.reuse, 1.175494350822287508e-38, PT ;  /* 0x008000000c00780b */ /* 0x040fe20003f4e200 */
[----:B------:R-:W1:Y:S01]  /*1450*/  SHFL.BFLY PT, R15, R12, 0x2, 0x1f ;  /* 0x0c401f000c0f7f89 */ /* 0x000e6200000e0000 */
[----:B------:R-:W-:Y:S01]  /*1460*/  FSETP.GT.AND P0, PT, |R12|, 8.50705917302346158658e+37, PT ;  /* 0x7e8000000c00780b */ /* 0x000fe20003f04200 */
[----:B--2---:R-:W-:Y:S01]  /*1470*/  FADD R9, -R2, R9 ;  /* 0x0000000902097221 */ /* 0x004fe20000000100 */
[----:B---3--:R-:W-:Y:S02]  /*1480*/  FADD R6, R3, R6 ;  /* 0x0000000603067221 */ /* 0x008fe40000000000 */
[----:B------:R-:W-:Y:S01]  /*1490*/  FSEL R8, R5, R12, P0 ;  /* 0x0000000c05087208 */ /* 0x000fe20000000000 */
[----:B------:R-:W-:-:S04]  /*14a0*/  FMUL R13, R9, R9 ;  /* 0x00000009090d7220 */ /* 0x000fc80000400000 */
[----:B------:R-:W-:Y:S02]  /*14b0*/  FMUL R13, R0, R13 ;  /* 0x0000000d000d7220 */ /* 0x000fe40000400000 */
[----:B------:R-:W-:Y:S02]  /*14c0*/  @!P2 FMUL R8, R8, 16777216 ;  /* 0x4b8000000808a820 */ /* 0x000fe40000400000 */
[----:B------:R-:W-:-:S04]  /*14d0*/  @P0 FMUL R11, R11, 0.25 ;  /* 0x3e8000000b0b0820 */ /* 0x000fc80000400000 */
[----:B------:R-:W2:Y:S01]  /*14e0*/  MUFU.RCP R8, R8 ;  /* 0x0000000800087308 */ /* 0x000ea20000001000 */
[----:B------:R-:W-:Y:S01]  /*14f0*/  @!P2 FMUL R11, R11, 16777216 ;  /* 0x4b8000000b0ba820 */ /* 0x000fe20000400000 */
[C---:B------:R-:W-:Y:S01]  /*1500*/  FSETP.NEU.AND P2, PT, R12.reuse, RZ, PT ;  /* 0x000000ff0c00720b */ /* 0x040fe20003f4d000 */
[----:B-1----:R-:W-:-:S04]  /*1510*/  FADD R5, R12, R15 ;  /* 0x0000000f0c057221 */ /* 0x002fc80000000000 */
[C---:B------:R-:W-:Y:S01]  /*1520*/  FMUL R14, R5.reuse, 0.25 ;  /* 0x3e800000050e7820 */ /* 0x040fe20000400000 */
[C---:B------:R-:W-:Y:S02]  /*1530*/  FSETP.GEU.AND P3, PT, |R5|.reuse, 1.175494350822287508e-38, PT ;  /* 0x008000000500780b */ /* 0x040fe40003f6e200 */
[----:B------:R-:W-:Y:S01]  /*1540*/  FSETP.GT.AND P0, PT, |R5|, 8.50705917302346158658e+37, PT ;  /* 0x7e8000000500780b */ /* 0x000fe20003f04200 */
[----:B--2---:R-:W-:-:S03]  /*1550*/  FMUL R11, R8, R11 ;  /* 0x0000000b080b7220 */ /* 0x004fc60000400000 */
[----:B------:R-:W-:Y:S01]  /*1560*/  FSEL R14, R14, R5, P0 ;  /* 0x000000050e0e7208 */ /* 0x000fe20000000000 */
[----:B------:R-:W1:Y:S01]  /*1570*/  SHFL.BFLY PT, R8, R5, 0x1, 0x1f ;  /* 0x0c201f0005087f89 */ /* 0x000e6200000e0000 */
[----:B------:R-:W-:-:S05]  /*1580*/  FSEL R11, R11, RZ, P2 ;  /* 0x000000ff0b0b7208 */ /* 0x000fca0001000000 */
[----:B------:R-:W-:Y:S01]  /*1590*/  @!P3 FMUL R14, R14, 16777216 ;  /* 0x4b8000000e0eb820 */ /* 0x000fe20000400000 */
[----:B------:R-:W-:Y:S01]  /*15a0*/  FFMA R2, R9, R11, R2 ;  /* 0x0000000b09027223 */ /* 0x000fe20000000002 */
[----:B------:R-:W-:Y:S01]  /*15b0*/  FFMA R6, R11, R13, R6 ;  /* 0x0000000d0b067223 */ /* 0x000fe20000000006 */
[----:B------:R-:W-:Y:S01]  /*15c0*/  @P0 FMUL R15, R15, 0.25 ;  /* 0x3e8000000f0f0820 */ /* 0x000fe20000400000 */
[----:B------:R-:W-:Y:S02]  /*15d0*/  FSETP.NEU.AND P0, PT, R5, RZ, PT ;  /* 0x000000ff0500720b */ /* 0x000fe40003f0d000 */
[----:B------:R-:W2:Y:S01]  /*15e0*/  SHFL.BFLY PT, R3, R2, 0x2, 0x1f ;  /* 0x0c401f0002037f89 */ /* 0x000ea200000e0000 */
[----:B------:R-:W3:Y:S01]  /*15f0*/  MUFU.RCP R14, R14 ;  /* 0x0000000e000e7308 */ /* 0x000ee20000001000 */
[----:B------:R-:W-:Y:S02]  /*1600*/  @!P3 FMUL R15, R15, 16777216 ;  /* 0x4b8000000f0fb820 */ /* 0x000fe40000400000 */
[----:B------:R-:W4:Y:S01]  /*1610*/  SHFL.BFLY PT, R9, R6, 0x2, 0x1f ;  /* 0x0c401f0006097f89 */ /* 0x000f2200000e0000 */
[----:B-1----:R-:W-:Y:S01]  /*1620*/  FADD R11, R5, R8 ;  /* 0x00000008050b7221 */ /* 0x002fe20000000000 */
[----:B---3--:R-:W-:-:S04]  /*1630*/  FMUL R15, R14, R15 ;  /* 0x0000000f0e0f7220 */ /* 0x008fc80000400000 */
[C---:B------:R-:W-:Y:S01]  /*1640*/  FSETP.GEU.AND P2, PT, |R11|.reuse, 1.175494350822287508e-38, PT ;  /* 0x008000000b00780b */ /* 0x040fe20003f4e200 */
[----:B------:R-:W-:Y:S01]  /*1650*/  FMUL R0, R11, 0.25 ;  /* 0x3e8000000b007820 */ /* 0x000fe20000400000 */
[----:B------:R-:W-:Y:S02]  /*1660*/  FSEL R15, R15, RZ, P0 ;  /* 0x000000ff0f0f7208 */ /* 0x000fe40000000000 */
[----:B------:R-:W-:Y:S01]  /*1670*/  FSETP.GT.AND P0, PT, |R11|, 8.50705917302346158658e+37, PT ;  /* 0x7e8000000b00780b */ /* 0x000fe20003f04200 */
[----:B--2---:R-:W-:-:S04]  /*1680*/  FADD R3, -R2, R3 ;  /* 0x0000000302037221 */ /* 0x004fc80000000100 */
[C---:B------:R-:W-:Y:S01]  /*1690*/  FFMA R2, R3.reuse, R15, R2 ;  /* 0x0000000f03027223 */ /* 0x040fe20000000002 */
[----:B------:R-:W-:Y:S01]  /*16a0*/  FMUL R3, R3, R3 ;  /* 0x0000000303037220 */ /* 0x000fe20000400000 */
[----:B----4-:R-:W-:-:S03]  /*16b0*/  FADD R6, R6, R9 ;  /* 0x0000000906067221 */ /* 0x010fc60000000000 */
[----:B------:R-:W-:Y:S01]  /*16c0*/  FMUL R3, R12, R3 ;  /* 0x000000030c037220 */ /* 0x000fe20000400000 */
[----:B------:R-:W1:Y:S01]  /*16d0*/  SHFL.BFLY PT, R9, R2, 0x1, 0x1f ;  /* 0x0c201f0002097f89 */ /* 0x000e6200000e0000 */
[----:B------:R-:W-:Y:S01]  /*16e0*/  FSEL R12, R0, R11, P0 ;  /* 0x0000000b000c7208 */ /* 0x000fe20000000000 */
[----:B------:R-:W-:Y:S01]  /*16f0*/  @P0 FMUL R8, R8, 0.25 ;  /* 0x3e80000008080820 */ /* 0x000fe20000400000 */
[----:B------:R-:W-:Y:S01]  /*1700*/  FFMA R3, R15, R3, R6 ;  /* 0x000000030f037223 */ /* 0x000fe20000000006 */
[----:B------:R-:W-:Y:S01]  /*1710*/  LOP3.LUT P0, RZ, R7, 0x7, RZ, 0xc0, !PT ;  /* 0x0000000707ff7812 */ /* 0x000fe2000780c0ff */
[----:B------:R-:W-:Y:S01]  /*1720*/  HFMA2.MMA R15, -RZ, RZ, 0.7080078125, -0.052093505859375 ;  /* 0x39aaaaabff0f7435 */ /* 0x000fe200000001ff */
[----:B------:R-:W-:Y:S01]  /*1730*/  @!P2 FMUL R12, R12, 16777216 ;  /* 0x4b8000000c0ca820 */ /* 0x000fe20000400000 */
[----:B------:R-:W-:Y:S01]  /*1740*/  @!P2 FMUL R8, R8, 16777216 ;  /* 0x4b8000000808a820 */ /* 0x000fe20000400000 */
[----:B------:R-:W2:Y:S01]  /*1750*/  SHFL.BFLY PT, R0, R3, 0x1, 0x1f ;  /* 0x0c201f0003007f89 */ /* 0x000ea200000e0000 */
[----:B------:R-:W-:Y:S01]  /*1760*/  FSETP.NEU.AND P2, PT, R11, RZ, PT ;  /* 0x000000ff0b00720b */ /* 0x000fe20003f4d000 */
[----:B------:R-:W3:Y:S01]  /*1770*/  MUFU.RCP R13, R12 ;  /* 0x0000000c000d7308 */ /* 0x000ee20000001000 */
[----:B------:R-:W-:-:S02]  /*1780*/  ISETP.LT.AND P0, PT, R7, 0x8, !P0 ;  /* 0x000000080700780c */ /* 0x000fc40004701270 */
[----:B------:R-:W-:Y:S01]  /*1790*/  LOP3.LUT R7, R7, 0xff, RZ, 0xc0, !PT ;  /* 0x000000ff07077812 */ /* 0x000fe200078ec0ff */
[----:B-1----:R-:W-:Y:S01]  /*17a0*/  FADD R9, -R2, R9 ;  /* 0x0000000902097221 */ /* 0x002fe20000000100 */
[----:B---3--:R-:W-:-:S09]  /*17b0*/  FMUL R13, R13, R8 ;  /* 0x000000080d0d7220 */ /* 0x008fd20000400000 */
[----:B------:R-:W-:Y:S01]  /*17c0*/  @P0 STS [R4+0x40], R11 ;  /* 0x0000400b04000388 */ /* 0x000fe20000000800 */
[----:B------:R-:W-:Y:S01]  /*17d0*/  FMUL R6, R9, R9 ;  /* 0x0000000909067220 */ /* 0x000fe20000400000 */
[----:B------:R-:W-:Y:S01]  /*17e0*/  FSEL R13, R13, RZ, P2 ;  /* 0x000000ff0d0d7208 */ /* 0x000fe20001000000 */
[----:B--2---:R-:W-:Y:S02]  /*17f0*/  FADD R0, R3, R0 ;  /* 0x0000000003007221 */ /* 0x004fe40000000000 */
[----:B------:R-:W-:Y:S02]  /*1800*/  FMUL R6, R5, R6 ;  /* 0x0000000605067220 */ /* 0x000fe40000400000 */
[----:B------:R-:W-:Y:S02]  /*1810*/  FFMA R5, R9, R13, R2 ;  /* 0x0000000d09057223 */ /* 0x000fe40000000002 */
[----:B------:R-:W-:Y:S01]  /*1820*/  FFMA R13, R13, R6, R0 ;  /* 0x000000060d0d7223 */ /* 0x000fe20000000000 */
[----:B------:R-:W1:Y:S02]  /*1830*/  LDC.64 R2, c[0x0][0x270] ;  /* 0x00009c00ff027b82 */ /* 0x000e640000000a00 */
[----:B------:R-:W-:Y:S04]  /*1840*/  @P0 STS [R4], R5 ;  /* 0x0000000504000388 */ /* 0x000fe80000000800 */
[----:B------:R2:W-:Y:S02]  /*1850*/  @P0 STS [R4+0x20], R13 ;  /* 0x0000200d04000388 */ /* 0x0005e40000000800 */
[----:B------:R-:W1:Y:S08]  /*1860*/  LDC.64 R8, c[0x0][0x278] ;  /* 0x00009e00ff087b82 */ /* 0x000e700000000a00 */
[----:B------:R-:W-:Y:S01]  /*1870*/  BAR.SYNC.DEFER_BLOCKING 0x0 ;  /* 0x0000000000007b1d */ /* 0x000fe20000010000 */
[----:B--2---:R-:W-:-:S05]  /*1880*/  IMAD.MOV.U32 R13, RZ, RZ, -0x200 ;  /* 0xfffffe00ff0d7424 */ /* 0x004fca00078e00ff */
[----:B------:R-:W2:Y:S04]  /*1890*/  LDS R6, [UR4+0x20] ;  /* 0x00002004ff067984 */ /* 0x000ea80008000800 */
[----:B------:R-:W1:Y:S01]  /*18a0*/  LDS R0, [UR4] ;  /* 0x00000004ff007984 */ /* 0x000e620008000800 */
[----:B------:R-:W-:Y:S01]  /*18b0*/  ULDC.64 UR4, c[0x0][0x268] ;  /* 0x00009a0000047ab9 */ /* 0x000fe20000000a00 */
[----:B--2---:R-:W-:Y:S01]  /*18c0*/  FFMA R12, R6, R15, 9.9999999747524270788e-07 ;  /* 0x358637bd060c7423 */ /* 0x004fe2000000000f */
[----:B------:R-:W-:-:S03]  /*18d0*/  IMAD.WIDE.U32 R6, R7, 0x4, RZ ;  /* 0x0000000407067825 */ /* 0x000fc600078e00ff */
[----:B------:R2:W0:Y:S01]  /*18e0*/  MUFU.RSQ R11, R12 ;  /* 0x0000000c000b7308 */ /* 0x0004220000001400 */
[----:B------:R-:W-:Y:S02]  /*18f0*/  IADD3 R4, P0, R6, UR4, RZ ;  /* 0x0000000406047c10 */ /* 0x000fe4000ff1e0ff */
[----:B------:R-:W-:Y:S02]  /*1900*/  IADD3 R6, P2, R6, UR8, RZ ;  /* 0x0000000806067c10 */ /* 0x000fe4000ff5e0ff */
[----:B------:R-:W-:Y:S02]  /*1910*/  IADD3.X R5, R7, UR5, RZ, P0, !PT ;  /* 0x0000000507057c10 */ /* 0x000fe400087fe4ff */
[----:B-1----:R-:W-:-:S09]  /*1920*/  IADD3.X R7, R7, UR9, RZ, P2, !PT ;  /* 0x0000000907077c10 */ /* 0x002fd200097fe4ff */
.L_x_2:
[----:B------:R-:W-:Y:S01]  /*1930*/  IADD3 R13, R13, 0x200, RZ ;  /* 0x000002000d0d7810 */ /* 0x000fe20007ffe0ff */
[----:B0-----:R-:W3:Y:S01]  /*1940*/  LDG.E.EL R19, desc[UR6][R4.64+0x1800] ;  /* 0x0018000604137981 */ /* 0x001ee2000c2e1900 */
[----:B------:R-:W-:-:S03]  /*1950*/  MOV R14, RZ ;  /* 0x000000ff000e7202 */ /* 0x000fc60000000f00 */
[----:B------:R-:W-:Y:S01]  /*1960*/  IMAD.IADD R15, R10, 0x1, R13 ;  /* 0x000000010a0f7824 */ /* 0x000fe200078e020d */
[----:B------:R-:W4:Y:S03]  /*1970*/  LDG.E.EL R18, desc[UR6][R6.64+0x1800] ;  /* 0x0018000606127981 */ /* 0x000f26000c2e1900 */
[----:B------:R-:W-:Y:S01]  /*1980*/  IMAD.WIDE R16, R15, 0x2, R2 ;  /* 0x000000020f107825 */ /* 0x000fe200078e0202 */
[----:B------:R0:W5:Y:S04]  /*1990*/  LDG.E.EL R20, desc[UR6][R6.64] ;  /* 0x0000000606147981 */ /* 0x000168000c2e1900 */
[----:B--2---:R-:W2:Y:S04]  /*19a0*/  @!P1 LDG.E.EF R14, desc[UR6][R16.64] ;  /* 0x00000006100e9981 */ /* 0x004ea8000c0e1900 */
[----:B------:R1:W5:Y:S01]  /*19b0*/  LDG.E.EL R23, desc[UR6][R4.64] ;  /* 0x0000000604177981 */ /* 0x000362000c2e1900 */
[----:B------:R-:W-:-:S02]  /*19c0*/  ISETP.GE.U32.AND P3, PT, R13, 0xa00, PT ;  /* 0x00000a000d00780c */ /* 0x000fc40003f66070 */
[----:B0-----:R-:W-:Y:S02]  /*19d0*/  IADD3 R6, P2, R6, 0x400, RZ ;  /* 0x0000040006067810 */ /* 0x001fe40007f5e0ff */
[----:B-1----:R-:W-:Y:S02]  /*19e0*/  IADD3 R4, P0, R4, 0x400, RZ ;  /* 0x0000040004047810 */ /* 0x002fe40007f1e0ff */
[----:B------:R-:W-:Y:S02]  /*19f0*/  IADD3.X R7, RZ, R7, RZ, P2, !PT ;  /* 0x00000007ff077210 */ /* 0x000fe400017fe4ff */
[----:B------:R-:W-:Y:S02]  /*1a00*/  IADD3.X R5, RZ, R5, RZ, P0, !PT ;  /* 0x00000005ff057210 */ /* 0x000fe400007fe4ff */
[C---:B---3--:R-:W-:Y:S02]  /*1a10*/  SHF.L.U32 R21, R19.reuse, 0x10, RZ ;  /* 0x0000001013157819 */ /* 0x048fe400000006ff */
[----:B------:R-:W-:Y:S01]  /*1a20*/  PRMT R19, R19, 0x7632, R19 ;  /* 0x0000763213137816 */ /* 0x000fe20000000013 */
[C---:B----4-:R-:W-:Y:S01]  /*1a30*/  IMAD.U32 R12, R18.reuse, 0x10000, RZ ;  /* 0x00010000120c7824 */ /* 0x050fe200078e00ff */
[----:B------:R-:W-:-:S02]  /*1a40*/  PRMT R18, R18, 0x7632, R18 ;  /* 0x0000763212127816 */ /* 0x000fc40000000012 */
[----:B--2---:R-:W-:Y:S01]  /*1a50*/  SEL R14, R14, RZ, !P1 ;  /* 0x000000ff0e0e7207 */ /* 0x004fe20004800000 */
[----:B------:R-:W-:-:S03]  /*1a60*/  FADD R12, R12, R21 ;  /* 0x000000150c0c7221 */ /* 0x000fc60000000000 */
[----:B------:R-:W-:Y:S02]  /*1a70*/  PRMT R16, R14, 0x7632, R16 ;  /* 0x000076320e107816 */ /* 0x000fe40000000010 */
[----:B-----5:R-:W-:Y:S02]  /*1a80*/  PRMT R22, R20, 0x7632, R22 ;  /* 0x0000763214167816 */ /* 0x020fe40000000016 */
[----:B------:R-:W-:Y:S02]  /*1a90*/  PRMT R24, R23, 0x7632, R24 ;  /* 0x0000763217187816 */ /* 0x000fe40000000018 */
[----:B------:R-:W-:Y:S02]  /*1aa0*/  SHF.L.U32 R18, R18, 0x10, RZ ;  /* 0x0000001012127819 */ /* 0x000fe400000006ff */
[----:B------:R-:W-:Y:S01]  /*1ab0*/  SHF.L.U32 R21, R19, 0x10, RZ ;  /* 0x0000001013157819 */ /* 0x000fe200000006ff */
[----:B------:R-:W-:Y:S01]  /*1ac0*/  IMAD.U32 R19, R16, 0x10000, RZ ;  /* 0x0001000010137824 */ /* 0x000fe200078e00ff */
[----:B------:R-:W-:Y:S01]  /*1ad0*/  SHF.L.U32 R17, R14, 0x10, RZ ;  /* 0x000000100e117819 */ /* 0x000fe200000006ff */
[----:B------:R-:W-:Y:S01]  /*1ae0*/  IMAD.U32 R23, R23, 0x10000, RZ ;  /* 0x0001000017177824 */ /* 0x000fe200078e00ff */
[----:B------:R-:W-:Y:S01]  /*1af0*/  SHF.L.U32 R20, R20, 0x10, RZ ;  /* 0x0000001014147819 */ /* 0x000fe200000006ff */
[----:B------:R-:W-:Y:S01]  /*1b00*/  IMAD.U32 R22, R22, 0x10000, RZ ;  /* 0x0001000016167824 */ /* 0x000fe200078e00ff */
[----:B------:R-:W-:Y:S01]  /*1b10*/  SHF.L.U32 R25, R24, 0x10, RZ ;  /* 0x0000001018197819 */ /* 0x000fe200000006ff */
[----:B------:R-:W-:Y:S01]  /*1b20*/  FADD R18, R18, R21 ;  /* 0x0000001512127221 */ /* 0x000fe20000000000 */
[C---:B------:R-:W-:Y:S01]  /*1b30*/  FADD R14, -R0.reuse, R17 ;  /* 0x00000011000e7221 */ /* 0x040fe20000000100 */
[----:B------:R-:W-:Y:S01]  /*1b40*/  FADD R16, -R0, R19 ;  /* 0x0000001300107221 */ /* 0x000fe20000000100 */
[----:B------:R-:W-:Y:S01]  /*1b50*/  FADD R23, R20, R23 ;  /* 0x0000001714177221 */ /* 0x000fe20000000000 */
[----:B------:R-:W-:Y:S01]  /*1b60*/  FADD R25, R22, R25 ;  /* 0x0000001916197221 */ /* 0x000fe20000000000 */
[----:B------:R-:W-:Y:S01]  /*1b70*/  FADD R17, R12, 1 ;  /* 0x3f8000000c117421 */ /* 0x000fe20000000000 */
[----:B------:R-:W-:Y:S01]  /*1b80*/  FADD R19, R18, 1 ;  /* 0x3f80000012137421 */ /* 0x000fe20000000000 */
[C---:B------:R-:W-:Y:S01]  /*1b90*/  FMUL R14, R11.reuse, R14 ;  /* 0x0000000e0b0e7220 */ /* 0x040fe20000400000 */
[----:B------:R-:W-:-:S03]  /*1ba0*/  FMUL R16, R11, R16 ;  /* 0x000000100b107220 */ /* 0x000fc60000400000 */
[----:B------:R-:W-:Y:S01]  /*1bb0*/  FFMA R17, R14, R17, R23 ;  /* 0x000000110e117223 */ /* 0x000fe20000000017 */
[----:B------:R-:W-:Y:S01]  /*1bc0*/  FFMA R16, R16, R19, R25 ;  /* 0x0000001310107223 */ /* 0x000fe20000000019 */
[----:B------:R-:W-:-:S04]  /*1bd0*/  IMAD.WIDE R14, R15, 0x2, R8 ;  /* 0x000000020f0e7825 */ /* 0x000fc800078e0208 */
[----:B------:R-:W-:-:S05]  /*1be0*/  F2FP.BF16.F32.PACK_AB R17, R16, R17 ;  /* 0x000000111011723e */ /* 0x000fca00000010ff */
[----:B------:R0:W-:Y:S01]  /*1bf0*/  @!P1 STG.E desc[UR6][R14.64], R17 ;  /* 0x000000110e009986 */ /* 0x0001e2000c101906 */
[----:B------:R-:W-:Y:S05]  /*1c00*/  @!P3 BRA `(.L_x_2) ;  /* 0xfffffffc0048b947 */ /* 0x000fea000383ffff */
[----:B------:R-:W-:Y:S05]  /*1c10*/  EXIT ;  /* 0x000000000000794d */ /* 0x000fea0003800000 */
.L_x_3:
[----:B------:R-:W-:-:S00]  /*1c20*/  BRA `(.L_x_3) ;  /* 0xfffffffc00fc7947 */ /* 0x000fc0000383ffff */
[----:B------:R-:W-:-:S00]  /*1c30*/  NOP ;  /* 0x0000000000007918 */ /* 0x000fc00000000000 */
        /* <DEDUP_REMOVED lines=12> */
.L_x_4:


//--------------------- .nv.global.init           --------------------------
	.section	.nv.global.init,"aw",@progbits
.nv.global.init:
	.type		_$_str,@object
	.size		_$_str,(.L_0 - _$_str)
_$_str:
        /*0000*/ 	.byte	0x5f, 0x5f, 0x43, 0x55, 0x44, 0x41, 0x5f, 0x46, 0x54, 0x5a, 0x00
.L_0:


//--------------------- .nv.shared.triton_        --------------------------
	.section	.nv.shared.triton_,"aw",@nobits
	.sectionflags	@""
	.align	16
	.zero		1024


//--------------------- .nv.constant0.triton_     --------------------------
	.section	.nv.constant0.triton_,"a",@progbits
	.sectionflags	@""
	.align	4
.nv.constant0.triton_:
	.zero		652
